//
// Generated by NVIDIA NVVM Compiler
//
// Compiler Build ID: CL-36424714
// Cuda compilation tools, release 13.0, V13.0.88
// Based on NVVM 20.0.0
//

.version 9.0
.target sm_100
.address_size 64

	// .globl	_Z10knn_kernelPK6float2iS1_iPSt4pairIifEi
.extern .shared .align 16 .b8 sdata[];

.visible .entry _Z10knn_kernelPK6float2iS1_iPSt4pairIifEi(
	.param .u64 .ptr .align 1 _Z10knn_kernelPK6float2iS1_iPSt4pairIifEi_param_0,
	.param .u32 _Z10knn_kernelPK6float2iS1_iPSt4pairIifEi_param_1,
	.param .u64 .ptr .align 1 _Z10knn_kernelPK6float2iS1_iPSt4pairIifEi_param_2,
	.param .u32 _Z10knn_kernelPK6float2iS1_iPSt4pairIifEi_param_3,
	.param .u64 .ptr .align 1 _Z10knn_kernelPK6float2iS1_iPSt4pairIifEi_param_4,
	.param .u32 _Z10knn_kernelPK6float2iS1_iPSt4pairIifEi_param_5
)
{
	.local .align 16 .b8 	__local_depot0[8192];
	.reg .b64 	%SP;
	.reg .b64 	%SPL;
	.reg .pred 	%p<47>;
	.reg .b32 	%r<177>;
	.reg .b32 	%f<70>;
	.reg .b64 	%rd<100>;

	mov.u64 	%SPL, __local_depot0;
	ld.param.u64 	%rd24, [_Z10knn_kernelPK6float2iS1_iPSt4pairIifEi_param_0];
	ld.param.u32 	%r80, [_Z10knn_kernelPK6float2iS1_iPSt4pairIifEi_param_1];
	ld.param.u32 	%r78, [_Z10knn_kernelPK6float2iS1_iPSt4pairIifEi_param_3];
	ld.param.u64 	%rd26, [_Z10knn_kernelPK6float2iS1_iPSt4pairIifEi_param_4];
	ld.param.u32 	%r79, [_Z10knn_kernelPK6float2iS1_iPSt4pairIifEi_param_5];
	cvta.to.global.u64 	%rd1, %rd26;
	add.u64 	%rd2, %SPL, 0;
	add.u64 	%rd3, %SPL, 4096;
	mov.u32 	%r81, %ctaid.x;
	mov.u32 	%r1, %ntid.x;
	mov.u32 	%r2, %tid.x;
	mad.lo.s32 	%r3, %r81, %r1, %r2;
	setp.ge.s32 	%p1, %r3, %r80;
	@%p1 bra 	$L__BB0_55;
	cvta.to.global.u64 	%rd29, %rd24;
	mul.wide.s32 	%rd30, %r3, 8;
	add.s64 	%rd31, %rd29, %rd30;
	ld.global.v2.f32 	{%f1, %f2}, [%rd31];
	add.s32 	%r82, %r1, %r78;
	add.s32 	%r83, %r82, -1;
	div.u32 	%r4, %r83, %r1;
	setp.lt.s32 	%p2, %r4, 1;
	@%p2 bra 	$L__BB0_41;
	shr.u32 	%r85, %r79, 31;
	add.s32 	%r86, %r79, %r85;
	shr.s32 	%r5, %r86, 1;
	mov.b32 	%r147, 0;
	mov.u32 	%r158, %r147;
$L__BB0_3:
	mul.lo.s32 	%r8, %r147, %r1;
	add.s32 	%r9, %r8, %r2;
	setp.ge.s32 	%p3, %r9, %r78;
	@%p3 bra 	$L__BB0_5;
	ld.param.u64 	%rd95, [_Z10knn_kernelPK6float2iS1_iPSt4pairIifEi_param_2];
	cvta.to.global.u64 	%rd32, %rd95;
	mul.wide.s32 	%rd33, %r9, 8;
	add.s64 	%rd34, %rd32, %rd33;
	ld.global.v2.f32 	{%f5, %f6}, [%rd34];
	shl.b32 	%r87, %r2, 3;
	mov.u32 	%r88, sdata;
	add.s32 	%r89, %r88, %r87;
	st.shared.v2.f32 	[%r89], {%f5, %f6};
$L__BB0_5:
	bar.sync 	0;
	add.s32 	%r147, %r147, 1;
	add.s32 	%r90, %r8, %r1;
	setp.gt.u32 	%p4, %r90, %r78;
	sub.s32 	%r91, %r78, %r8;
	selp.b32 	%r11, %r91, %r1, %p4;
	setp.lt.s32 	%p5, %r11, 1;
	@%p5 bra 	$L__BB0_40;
	setp.gt.s32 	%p6, %r79, 1;
	@%p6 bra 	$L__BB0_11;
	mov.b32 	%r159, 0;
$L__BB0_8:
	add.s32 	%r36, %r159, %r8;
	shl.b32 	%r93, %r159, 3;
	mov.u32 	%r94, sdata;
	add.s32 	%r95, %r94, %r93;
	ld.shared.v2.f32 	{%f7, %f8}, [%r95];
	sub.f32 	%f9, %f1, %f7;
	sub.f32 	%f10, %f2, %f8;
	mul.f32 	%f11, %f10, %f10;
	fma.rn.f32 	%f4, %f9, %f9, %f11;
	setp.ge.s32 	%p7, %r158, %r79;
	@%p7 bra 	$L__BB0_32;
	mul.wide.s32 	%rd44, %r158, 4;
	add.s64 	%rd45, %rd2, %rd44;
	st.local.f32 	[%rd45], %f4;
	add.s64 	%rd46, %rd3, %rd44;
	st.local.u32 	[%rd46], %r36;
	add.s32 	%r158, %r158, 1;
$L__BB0_10:
	add.s32 	%r159, %r159, 1;
	setp.lt.s32 	%p14, %r159, %r11;
	@%p14 bra 	$L__BB0_8;
	bra.uni 	$L__BB0_40;
$L__BB0_11:
	mov.b32 	%r149, 0;
$L__BB0_12:
	add.s32 	%r14, %r149, %r8;
	shl.b32 	%r100, %r149, 3;
	mov.u32 	%r101, sdata;
	add.s32 	%r102, %r101, %r100;
	ld.shared.v2.f32 	{%f17, %f18}, [%r102];
	sub.f32 	%f19, %f1, %f17;
	sub.f32 	%f20, %f2, %f18;
	mul.f32 	%f21, %f20, %f20;
	fma.rn.f32 	%f3, %f19, %f19, %f21;
	setp.lt.s32 	%p15, %r158, %r79;
	@%p15 bra 	$L__BB0_21;
	ld.local.f32 	%f22, [%rd2];
	setp.geu.f32 	%p16, %f3, %f22;
	@%p16 bra 	$L__BB0_31;
	st.local.f32 	[%rd2], %f3;
	st.local.u32 	[%rd3], %r14;
	mov.b32 	%r151, 0;
	mov.u32 	%r153, %r151;
$L__BB0_15:
	shl.b32 	%r104, %r151, 1;
	or.b32  	%r16, %r104, 1;
	add.s32 	%r17, %r104, 2;
	setp.ge.s32 	%p17, %r16, %r79;
	mul.wide.s32 	%rd47, %r104, 4;
	add.s64 	%rd4, %rd2, %rd47;
	@%p17 bra 	$L__BB0_17;
	ld.local.f32 	%f23, [%rd4+4];
	setp.gt.f32 	%p18, %f23, %f3;
	selp.b32 	%r153, %r16, %r151, %p18;
$L__BB0_17:
	setp.ge.s32 	%p19, %r17, %r79;
	@%p19 bra 	$L__BB0_19;
	ld.local.f32 	%f24, [%rd4+8];
	mul.wide.s32 	%rd48, %r153, 4;
	add.s64 	%rd49, %rd2, %rd48;
	ld.local.f32 	%f25, [%rd49];
	setp.gt.f32 	%p20, %f24, %f25;
	selp.b32 	%r153, %r17, %r153, %p20;
$L__BB0_19:
	setp.eq.s32 	%p21, %r153, %r151;
	@%p21 bra 	$L__BB0_31;
	mul.wide.s32 	%rd50, %r151, 4;
	add.s64 	%rd51, %rd2, %rd50;
	mul.wide.s32 	%rd52, %r153, 4;
	add.s64 	%rd53, %rd2, %rd52;
	ld.local.f32 	%f26, [%rd53];
	st.local.f32 	[%rd51], %f26;
	st.local.f32 	[%rd53], %f3;
	add.s64 	%rd54, %rd3, %rd50;
	add.s64 	%rd55, %rd3, %rd52;
	ld.local.u32 	%r105, [%rd55];
	st.local.u32 	[%rd54], %r105;
	st.local.u32 	[%rd55], %r14;
	mov.u32 	%r151, %r153;
	bra.uni 	$L__BB0_15;
$L__BB0_21:
	mul.wide.s32 	%rd56, %r158, 4;
	add.s64 	%rd57, %rd2, %rd56;
	st.local.f32 	[%rd57], %f3;
	add.s64 	%rd58, %rd3, %rd56;
	st.local.u32 	[%rd58], %r14;
	add.s32 	%r158, %r158, 1;
	setp.ne.s32 	%p22, %r158, %r79;
	@%p22 bra 	$L__BB0_31;
	mov.u32 	%r154, %r5;
$L__BB0_23:
	add.s32 	%r24, %r154, -1;
	mov.u32 	%r155, %r24;
	mov.u32 	%r157, %r155;
$L__BB0_24:
	shl.b32 	%r106, %r155, 1;
	or.b32  	%r26, %r106, 1;
	add.s32 	%r27, %r106, 2;
	setp.ge.s32 	%p23, %r26, %r79;
	mul.wide.s32 	%rd59, %r106, 4;
	add.s64 	%rd5, %rd2, %rd59;
	mul.wide.s32 	%rd60, %r155, 4;
	add.s64 	%rd6, %rd2, %rd60;
	@%p23 bra 	$L__BB0_26;
	ld.local.f32 	%f27, [%rd5+4];
	ld.local.f32 	%f28, [%rd6];
	setp.gt.f32 	%p24, %f27, %f28;
	selp.b32 	%r157, %r26, %r155, %p24;
$L__BB0_26:
	setp.ge.s32 	%p25, %r27, %r79;
	@%p25 bra 	$L__BB0_28;
	ld.local.f32 	%f29, [%rd5+8];
	mul.wide.s32 	%rd61, %r157, 4;
	add.s64 	%rd62, %rd2, %rd61;
	ld.local.f32 	%f30, [%rd62];
	setp.gt.f32 	%p26, %f29, %f30;
	selp.b32 	%r157, %r27, %r157, %p26;
$L__BB0_28:
	setp.eq.s32 	%p27, %r157, %r155;
	@%p27 bra 	$L__BB0_30;
	ld.local.f32 	%f31, [%rd6];
	mul.wide.s32 	%rd63, %r157, 4;
	add.s64 	%rd64, %rd2, %rd63;
	ld.local.f32 	%f32, [%rd64];
	st.local.f32 	[%rd6], %f32;
	st.local.f32 	[%rd64], %f31;
	mul.wide.s32 	%rd65, %r155, 4;
	add.s64 	%rd66, %rd3, %rd65;
	ld.local.u32 	%r107, [%rd66];
	add.s64 	%rd67, %rd3, %rd63;
	ld.local.u32 	%r108, [%rd67];
	st.local.u32 	[%rd66], %r108;
	st.local.u32 	[%rd67], %r107;
	mov.u32 	%r155, %r157;
	bra.uni 	$L__BB0_24;
$L__BB0_30:
	setp.gt.s32 	%p28, %r154, 1;
	mov.u32 	%r154, %r24;
	mov.u32 	%r158, %r79;
	@%p28 bra 	$L__BB0_23;
$L__BB0_31:
	add.s32 	%r149, %r149, 1;
	setp.lt.s32 	%p29, %r149, %r11;
	@%p29 bra 	$L__BB0_12;
	bra.uni 	$L__BB0_40;
$L__BB0_32:
	ld.local.f32 	%f12, [%rd2];
	setp.geu.f32 	%p8, %f4, %f12;
	@%p8 bra 	$L__BB0_10;
	st.local.f32 	[%rd2], %f4;
	st.local.u32 	[%rd3], %r36;
	mov.b32 	%r161, 0;
	mov.u32 	%r163, %r161;
$L__BB0_34:
	shl.b32 	%r97, %r161, 1;
	or.b32  	%r39, %r97, 1;
	add.s32 	%r40, %r97, 2;
	setp.ge.s32 	%p9, %r39, %r79;
	mul.wide.s32 	%rd35, %r97, 4;
	add.s64 	%rd7, %rd2, %rd35;
	@%p9 bra 	$L__BB0_36;
	ld.local.f32 	%f13, [%rd7+4];
	setp.gt.f32 	%p10, %f13, %f4;
	selp.b32 	%r163, %r39, %r161, %p10;
$L__BB0_36:
	setp.ge.s32 	%p11, %r40, %r79;
	@%p11 bra 	$L__BB0_38;
	ld.local.f32 	%f14, [%rd7+8];
	mul.wide.s32 	%rd36, %r163, 4;
	add.s64 	%rd37, %rd2, %rd36;
	ld.local.f32 	%f15, [%rd37];
	setp.gt.f32 	%p12, %f14, %f15;
	selp.b32 	%r163, %r40, %r163, %p12;
$L__BB0_38:
	setp.eq.s32 	%p13, %r163, %r161;
	@%p13 bra 	$L__BB0_10;
	mul.wide.s32 	%rd38, %r161, 4;
	add.s64 	%rd39, %rd2, %rd38;
	mul.wide.s32 	%rd40, %r163, 4;
	add.s64 	%rd41, %rd2, %rd40;
	ld.local.f32 	%f16, [%rd41];
	st.local.f32 	[%rd39], %f16;
	st.local.f32 	[%rd41], %f4;
	add.s64 	%rd42, %rd3, %rd38;
	add.s64 	%rd43, %rd3, %rd40;
	ld.local.u32 	%r98, [%rd43];
	st.local.u32 	[%rd42], %r98;
	st.local.u32 	[%rd43], %r36;
	mov.u32 	%r161, %r163;
	bra.uni 	$L__BB0_34;
$L__BB0_40:
	bar.sync 	0;
	setp.eq.s32 	%p30, %r147, %r4;
	@%p30 bra 	$L__BB0_41;
	bra.uni 	$L__BB0_3;
$L__BB0_41:
	setp.lt.s32 	%p31, %r79, 2;
	mov.u32 	%r166, %r79;
	@%p31 bra 	$L__BB0_42;
	bra.uni 	$L__BB0_57;
$L__BB0_42:
	mul.lo.s32 	%r57, %r79, %r3;
	setp.lt.s32 	%p38, %r79, 1;
	@%p38 bra 	$L__BB0_55;
	and.b32  	%r58, %r79, 15;
	setp.lt.u32 	%p39, %r79, 16;
	mov.b32 	%r173, 0;
	@%p39 bra 	$L__BB0_46;
	and.b32  	%r173, %r79, 2147483632;
	neg.s32 	%r171, %r173;
	add.s64 	%rd10, %rd1, 64;
	add.s64 	%rd97, %rd3, 32;
	add.s64 	%rd96, %rd2, 32;
	mov.u32 	%r170, %r57;
$L__BB0_45:
	.pragma "nounroll";
	mul.wide.s32 	%rd80, %r170, 8;
	add.s64 	%rd81, %rd10, %rd80;
	ld.local.v4.u32 	{%r116, %r117, %r118, %r119}, [%rd97+-32];
	st.global.u32 	[%rd81+-64], %r116;
	ld.local.v4.f32 	{%f41, %f42, %f43, %f44}, [%rd96+-32];
	st.global.f32 	[%rd81+-60], %f41;
	st.global.u32 	[%rd81+-56], %r117;
	st.global.f32 	[%rd81+-52], %f42;
	st.global.u32 	[%rd81+-48], %r118;
	st.global.f32 	[%rd81+-44], %f43;
	st.global.u32 	[%rd81+-40], %r119;
	st.global.f32 	[%rd81+-36], %f44;
	ld.local.v4.u32 	{%r120, %r121, %r122, %r123}, [%rd97+-16];
	st.global.u32 	[%rd81+-32], %r120;
	ld.local.v4.f32 	{%f45, %f46, %f47, %f48}, [%rd96+-16];
	st.global.f32 	[%rd81+-28], %f45;
	st.global.u32 	[%rd81+-24], %r121;
	st.global.f32 	[%rd81+-20], %f46;
	st.global.u32 	[%rd81+-16], %r122;
	st.global.f32 	[%rd81+-12], %f47;
	st.global.u32 	[%rd81+-8], %r123;
	st.global.f32 	[%rd81+-4], %f48;
	ld.local.v4.u32 	{%r124, %r125, %r126, %r127}, [%rd97];
	st.global.u32 	[%rd81], %r124;
	ld.local.v4.f32 	{%f49, %f50, %f51, %f52}, [%rd96];
	st.global.f32 	[%rd81+4], %f49;
	st.global.u32 	[%rd81+8], %r125;
	st.global.f32 	[%rd81+12], %f50;
	st.global.u32 	[%rd81+16], %r126;
	st.global.f32 	[%rd81+20], %f51;
	st.global.u32 	[%rd81+24], %r127;
	st.global.f32 	[%rd81+28], %f52;
	ld.local.v4.u32 	{%r128, %r129, %r130, %r131}, [%rd97+16];
	st.global.u32 	[%rd81+32], %r128;
	ld.local.v4.f32 	{%f53, %f54, %f55, %f56}, [%rd96+16];
	st.global.f32 	[%rd81+36], %f53;
	st.global.u32 	[%rd81+40], %r129;
	st.global.f32 	[%rd81+44], %f54;
	st.global.u32 	[%rd81+48], %r130;
	st.global.f32 	[%rd81+52], %f55;
	st.global.u32 	[%rd81+56], %r131;
	st.global.f32 	[%rd81+60], %f56;
	add.s32 	%r171, %r171, 16;
	add.s32 	%r170, %r170, 16;
	add.s64 	%rd97, %rd97, 64;
	add.s64 	%rd96, %rd96, 64;
	setp.ne.s32 	%p40, %r171, 0;
	@%p40 bra 	$L__BB0_45;
$L__BB0_46:
	setp.eq.s32 	%p41, %r58, 0;
	@%p41 bra 	$L__BB0_55;
	and.b32  	%r66, %r79, 7;
	setp.lt.u32 	%p42, %r58, 8;
	@%p42 bra 	$L__BB0_49;
	mul.wide.u32 	%rd82, %r173, 4;
	add.s64 	%rd83, %rd3, %rd82;
	ld.local.u32 	%r132, [%rd83];
	add.s32 	%r133, %r173, %r57;
	mul.wide.s32 	%rd84, %r133, 8;
	add.s64 	%rd85, %rd1, %rd84;
	st.global.u32 	[%rd85], %r132;
	add.s64 	%rd86, %rd2, %rd82;
	ld.local.f32 	%f57, [%rd86];
	st.global.f32 	[%rd85+4], %f57;
	ld.local.u32 	%r134, [%rd83+4];
	st.global.u32 	[%rd85+8], %r134;
	ld.local.f32 	%f58, [%rd86+4];
	st.global.f32 	[%rd85+12], %f58;
	ld.local.u32 	%r135, [%rd83+8];
	st.global.u32 	[%rd85+16], %r135;
	ld.local.f32 	%f59, [%rd86+8];
	st.global.f32 	[%rd85+20], %f59;
	ld.local.u32 	%r136, [%rd83+12];
	st.global.u32 	[%rd85+24], %r136;
	ld.local.f32 	%f60, [%rd86+12];
	st.global.f32 	[%rd85+28], %f60;
	ld.local.u32 	%r137, [%rd83+16];
	st.global.u32 	[%rd85+32], %r137;
	ld.local.f32 	%f61, [%rd86+16];
	st.global.f32 	[%rd85+36], %f61;
	ld.local.u32 	%r138, [%rd83+20];
	st.global.u32 	[%rd85+40], %r138;
	ld.local.f32 	%f62, [%rd86+20];
	st.global.f32 	[%rd85+44], %f62;
	ld.local.u32 	%r139, [%rd83+24];
	st.global.u32 	[%rd85+48], %r139;
	ld.local.f32 	%f63, [%rd86+24];
	st.global.f32 	[%rd85+52], %f63;
	ld.local.u32 	%r140, [%rd83+28];
	st.global.u32 	[%rd85+56], %r140;
	ld.local.f32 	%f64, [%rd86+28];
	st.global.f32 	[%rd85+60], %f64;
	add.s32 	%r173, %r173, 8;
$L__BB0_49:
	setp.eq.s32 	%p43, %r66, 0;
	@%p43 bra 	$L__BB0_55;
	and.b32  	%r69, %r79, 3;
	setp.lt.u32 	%p44, %r66, 4;
	@%p44 bra 	$L__BB0_52;
	mul.wide.u32 	%rd87, %r173, 4;
	add.s64 	%rd88, %rd3, %rd87;
	ld.local.u32 	%r141, [%rd88];
	add.s32 	%r142, %r173, %r57;
	mul.wide.s32 	%rd89, %r142, 8;
	add.s64 	%rd90, %rd1, %rd89;
	st.global.u32 	[%rd90], %r141;
	add.s64 	%rd91, %rd2, %rd87;
	ld.local.f32 	%f65, [%rd91];
	st.global.f32 	[%rd90+4], %f65;
	ld.local.u32 	%r143, [%rd88+4];
	st.global.u32 	[%rd90+8], %r143;
	ld.local.f32 	%f66, [%rd91+4];
	st.global.f32 	[%rd90+12], %f66;
	ld.local.u32 	%r144, [%rd88+8];
	st.global.u32 	[%rd90+16], %r144;
	ld.local.f32 	%f67, [%rd91+8];
	st.global.f32 	[%rd90+20], %f67;
	ld.local.u32 	%r145, [%rd88+12];
	st.global.u32 	[%rd90+24], %r145;
	ld.local.f32 	%f68, [%rd91+12];
	st.global.f32 	[%rd90+28], %f68;
	add.s32 	%r173, %r173, 4;
$L__BB0_52:
	setp.eq.s32 	%p45, %r69, 0;
	@%p45 bra 	$L__BB0_55;
	add.s64 	%rd17, %rd1, 4;
	add.s32 	%r176, %r173, %r57;
	mul.wide.u32 	%rd92, %r173, 4;
	add.s64 	%rd99, %rd2, %rd92;
	add.s64 	%rd98, %rd3, %rd92;
	neg.s32 	%r175, %r69;
$L__BB0_54:
	.pragma "nounroll";
	mul.wide.s32 	%rd93, %r176, 8;
	add.s64 	%rd94, %rd17, %rd93;
	ld.local.u32 	%r146, [%rd98];
	st.global.u32 	[%rd94+-4], %r146;
	ld.local.f32 	%f69, [%rd99];
	st.global.f32 	[%rd94], %f69;
	add.s32 	%r176, %r176, 1;
	add.s64 	%rd99, %rd99, 4;
	add.s64 	%rd98, %rd98, 4;
	add.s32 	%r175, %r175, 1;
	setp.ne.s32 	%p46, %r175, 0;
	@%p46 bra 	$L__BB0_54;
$L__BB0_55:
	ret;
$L__BB0_56:
	setp.lt.s32 	%p37, %r48, 3;
	@%p37 bra 	$L__BB0_42;
$L__BB0_57:
	mov.u32 	%r48, %r166;
	add.s32 	%r166, %r48, -1;
	ld.local.f32 	%f33, [%rd2];
	mul.wide.u32 	%rd68, %r166, 4;
	add.s64 	%rd69, %rd2, %rd68;
	ld.local.f32 	%f34, [%rd69];
	st.local.f32 	[%rd2], %f34;
	st.local.f32 	[%rd69], %f33;
	ld.local.u32 	%r110, [%rd3];
	add.s64 	%rd70, %rd3, %rd68;
	ld.local.u32 	%r111, [%rd70];
	st.local.u32 	[%rd3], %r111;
	st.local.u32 	[%rd70], %r110;
	mov.b32 	%r167, 0;
	mov.u32 	%r169, %r167;
$L__BB0_58:
	shl.b32 	%r112, %r167, 1;
	or.b32  	%r51, %r112, 1;
	add.s32 	%r52, %r112, 2;
	setp.ge.s32 	%p32, %r51, %r166;
	mul.wide.s32 	%rd71, %r112, 4;
	add.s64 	%rd8, %rd2, %rd71;
	mul.wide.s32 	%rd72, %r167, 4;
	add.s64 	%rd9, %rd2, %rd72;
	@%p32 bra 	$L__BB0_60;
	ld.local.f32 	%f35, [%rd8+4];
	ld.local.f32 	%f36, [%rd9];
	setp.gt.f32 	%p33, %f35, %f36;
	selp.b32 	%r169, %r51, %r167, %p33;
$L__BB0_60:
	setp.ge.s32 	%p34, %r52, %r166;
	@%p34 bra 	$L__BB0_62;
	ld.local.f32 	%f37, [%rd8+8];
	mul.wide.s32 	%rd73, %r169, 4;
	add.s64 	%rd74, %rd2, %rd73;
	ld.local.f32 	%f38, [%rd74];
	setp.gt.f32 	%p35, %f37, %f38;
	selp.b32 	%r169, %r52, %r169, %p35;
$L__BB0_62:
	setp.eq.s32 	%p36, %r169, %r167;
	@%p36 bra 	$L__BB0_56;
	ld.local.f32 	%f39, [%rd9];
	mul.wide.s32 	%rd75, %r169, 4;
	add.s64 	%rd76, %rd2, %rd75;
	ld.local.f32 	%f40, [%rd76];
	st.local.f32 	[%rd9], %f40;
	st.local.f32 	[%rd76], %f39;
	add.s64 	%rd78, %rd3, %rd72;
	ld.local.u32 	%r113, [%rd78];
	add.s64 	%rd79, %rd3, %rd75;
	ld.local.u32 	%r114, [%rd79];
	st.local.u32 	[%rd78], %r114;
	st.local.u32 	[%rd79], %r113;
	mov.u32 	%r167, %r169;
	bra.uni 	$L__BB0_58;

}


// ===== COMPILED SASS (sm_100) =====

	.target	sm_100

	.elftype	@"ET_EXEC"


//--------------------- .note.nv.tkinfo           --------------------------
	.section	.note.nv.tkinfo,"",@"SHT_NOTE"
	.sectionflags	@"SHF_NOTE_NV_TKINFO"
	.tkinfo
        /*0018*/ 	.word	0x00000002
        /*0030*/ 	.string	""
        /*0030*/ 	.string	"ptxas"
        /*0030*/ 	.string	"Cuda compilation tools, release 13.0, V13.0.88"
        /*0030*/ 	.string	"Build cuda_13.0.r13.0/compiler.36424714_0"
        /*0030*/ 	.string	"-arch sm_100 -m 64 "



//--------------------- .note.nv.cuinfo           --------------------------
	.section	.note.nv.cuinfo,"",@"SHT_NOTE"
	.sectionflags	@"SHF_NOTE_NV_CUINFO"
        /*0018*/ 	.short	0x0002
        /*001a*/ 	.short	0x0064
        /*001c*/ 	.short	0x0082
	.zero		2


//--------------------- .nv.info                  --------------------------
	.section	.nv.info,"",@"SHT_CUDA_INFO"
	.align	4


	//----- nvinfo : EIATTR_REGCOUNT
	.align		4
        /*0000*/ 	.byte	0x04, 0x2f
        /*0002*/ 	.short	(.L_1 - .L_0)
	.align		4
.L_0:
        /*0004*/ 	.word	index@(_Z10knn_kernelPK6float2iS1_iPSt4pairIifEi)
        /*0008*/ 	.word	0x0000001e


	//----- nvinfo : EIATTR_FRAME_SIZE
	.align		4
.L_1:
        /*000c*/ 	.byte	0x04, 0x11
        /*000e*/ 	.short	(.L_3 - .L_2)
	.align		4
.L_2:
        /*0010*/ 	.word	index@(_Z10knn_kernelPK6float2iS1_iPSt4pairIifEi)
        /*0014*/ 	.word	0x00002000


	//----- nvinfo : EIATTR_MIN_STACK_SIZE
	.align		4
.L_3:
        /*0018*/ 	.byte	0x04, 0x12
        /*001a*/ 	.short	(.L_5 - .L_4)
	.align		4
.L_4:
        /*001c*/ 	.word	index@(_Z10knn_kernelPK6float2iS1_iPSt4pairIifEi)
        /*0020*/ 	.word	0x00002000
.L_5:


//--------------------- .nv.compat                --------------------------
	.section	.nv.compat,"",@"SHT_CUDA_COMPAT_INFO"
	.align	4
        /*0000*/ 	.byte	0x02, 0x09, 0x00, 0x00, 0x02, 0x02, 0x01, 0x00, 0x02, 0x05, 0x05, 0x00, 0x03, 0x07, 0x01, 0x01
        /*0010*/ 	.byte	0x02, 0x03, 0x00, 0x00, 0x02, 0x06, 0x01, 0x00, 0x04, 0x0b, 0x08, 0x00, 0x09, 0x00, 0x00, 0x00
        /*0020*/ 	.byte	0x00, 0x00, 0x00, 0x00


//--------------------- .nv.info._Z10knn_kernelPK6float2iS1_iPSt4pairIifEi --------------------------
	.section	.nv.info._Z10knn_kernelPK6float2iS1_iPSt4pairIifEi,"",@"SHT_CUDA_INFO"
	.sectionflags	@""
	.align	4


	//----- nvinfo : EIATTR_CUDA_API_VERSION
	.align		4
        /*0000*/ 	.byte	0x04, 0x37
        /*0002*/ 	.short	(.L_7 - .L_6)
.L_6:
        /*0004*/ 	.word	0x00000082


	//----- nvinfo : EIATTR_KPARAM_INFO
	.align		4
.L_7:
        /*0008*/ 	.byte	0x04, 0x17
        /*000a*/ 	.short	(.L_9 - .L_8)
.L_8:
        /*000c*/ 	.word	0x00000000
        /*0010*/ 	.short	0x0005
        /*0012*/ 	.short	0x0028
        /*0014*/ 	.byte	0x00, 0xf0, 0x11, 0x00


	//----- nvinfo : EIATTR_KPARAM_INFO
	.align		4
.L_9:
        /*0018*/ 	.byte	0x04, 0x17
        /*001a*/ 	.short	(.L_11 - .L_10)
.L_10:
        /*001c*/ 	.word	0x00000000
        /*0020*/ 	.short	0x0004
        /*0022*/ 	.short	0x0020
        /*0024*/ 	.byte	0x00, 0xf5, 0x21, 0x00


	//----- nvinfo : EIATTR_KPARAM_INFO
	.align		4
.L_11:
        /*0028*/ 	.byte	0x04, 0x17
        /*002a*/ 	.short	(.L_13 - .L_12)
.L_12:
        /*002c*/ 	.word	0x00000000
        /*0030*/ 	.short	0x0003
        /*0032*/ 	.short	0x0018
        /*0034*/ 	.byte	0x00, 0xf0, 0x11, 0x00


	//----- nvinfo : EIATTR_KPARAM_INFO
	.align		4
.L_13:
        /*0038*/ 	.byte	0x04, 0x17
        /*003a*/ 	.short	(.L_15 - .L_14)
.L_14:
        /*003c*/ 	.word	0x00000000
        /*0040*/ 	.short	0x0002
        /*0042*/ 	.short	0x0010
        /*0044*/ 	.byte	0x00, 0xf5, 0x21, 0x00


	//----- nvinfo : EIATTR_KPARAM_INFO
	.align		4
.L_15:
        /*0048*/ 	.byte	0x04, 0x17
        /*004a*/ 	.short	(.L_17 - .L_16)
.L_16:
        /*004c*/ 	.word	0x00000000
        /*0050*/ 	.short	0x0001
        /*0052*/ 	.short	0x0008
        /*0054*/ 	.byte	0x00, 0xf0, 0x11, 0x00


	//----- nvinfo : EIATTR_KPARAM_INFO
	.align		4
.L_17:
        /*0058*/ 	.byte	0x04, 0x17
        /*005a*/ 	.short	(.L_19 - .L_18)
.L_18:
        /*005c*/ 	.word	0x00000000
        /*0060*/ 	.short	0x0000
        /*0062*/ 	.short	0x0000
        /*0064*/ 	.byte	0x00, 0xf5, 0x21, 0x00


	//----- nvinfo : EIATTR_SPARSE_MMA_MASK
	.align		4
.L_19:
        /*0068*/ 	.byte	0x03, 0x50
        /*006a*/ 	.short	0x0000


	//----- nvinfo : EIATTR_MAXREG_COUNT
	.align		4
        /*006c*/ 	.byte	0x03, 0x1b
        /*006e*/ 	.short	0x00ff


	//----- nvinfo : EIATTR_NUM_BARRIERS
	.align		4
        /*0070*/ 	.byte	0x02, 0x4c
        /*0072*/ 	.byte	0x01
	.zero		1


	//----- nvinfo : EIATTR_MERCURY_ISA_VERSION
	.align		4
        /*0074*/ 	.byte	0x03, 0x5f
        /*0076*/ 	.short	0x0101


	//----- nvinfo : EIATTR_VRC_CTA_INIT_COUNT
	.align		4
        /*0078*/ 	.byte	0x02, 0x4a
	.zero		1
	.zero		1


	//----- nvinfo : EIATTR_EXIT_INSTR_OFFSETS
	.align		4
        /*007c*/ 	.byte	0x04, 0x1c
        /*007e*/ 	.short	(.L_21 - .L_20)


	//   ....[0]....
.L_20:
        /*0080*/ 	.word	0x00000080


	//   ....[1]....
        /*0084*/ 	.word	0x000011b0


	//   ....[2]....
        /*0088*/ 	.word	0x000015f0


	//   ....[3]....
        /*008c*/ 	.word	0x000017d0


	//   ....[4]....
        /*0090*/ 	.word	0x00001910


	//   ....[5]....
        /*0094*/ 	.word	0x00001a50


	//----- nvinfo : EIATTR_CRS_STACK_SIZE
	.align		4
.L_21:
        /*0098*/ 	.byte	0x04, 0x1e
        /*009a*/ 	.short	(.L_23 - .L_22)
.L_22:
        /*009c*/ 	.word	0x00000000


	//----- nvinfo : EIATTR_CBANK_PARAM_SIZE
	.align		4
.L_23:
        /*00a0*/ 	.byte	0x03, 0x19
        /*00a2*/ 	.short	0x002c


	//----- nvinfo : EIATTR_PARAM_CBANK
	.align		4
        /*00a4*/ 	.byte	0x04, 0x0a
        /*00a6*/ 	.short	(.L_25 - .L_24)
	.align		4
.L_24:
        /*00a8*/ 	.word	index@(.nv.constant0._Z10knn_kernelPK6float2iS1_iPSt4pairIifEi)
        /*00ac*/ 	.short	0x0380
        /*00ae*/ 	.short	0x002c


	//----- nvinfo : EIATTR_SW_WAR
	.align		4
.L_25:
        /*00b0*/ 	.byte	0x04, 0x36
        /*00b2*/ 	.short	(.L_27 - .L_26)
.L_26:
        /*00b4*/ 	.word	0x00000008
.L_27:


//--------------------- .nv.callgraph             --------------------------
	.section	.nv.callgraph,"",@"SHT_CUDA_CALLGRAPH"
	.align	4
	.sectionentsize	8
	.align		4
        /*0000*/ 	.word	0x00000000
	.align		4
        /*0004*/ 	.word	0xffffffff
	.align		4
        /*0008*/ 	.word	0x00000000
	.align		4
        /*000c*/ 	.word	0xfffffffe
	.align		4
        /*0010*/ 	.word	0x00000000
	.align		4
        /*0014*/ 	.word	0xfffffffd
	.align		4
        /*0018*/ 	.word	0x00000000
	.align		4
        /*001c*/ 	.word	0xfffffffc


//--------------------- .text._Z10knn_kernelPK6float2iS1_iPSt4pairIifEi --------------------------
	.section	.text._Z10knn_kernelPK6float2iS1_iPSt4pairIifEi,"ax",@progbits
	.align	128
        .global         _Z10knn_kernelPK6float2iS1_iPSt4pairIifEi
        .type           _Z10knn_kernelPK6float2iS1_iPSt4pairIifEi,@function
        .size           _Z10knn_kernelPK6float2iS1_iPSt4pairIifEi,(.L_x_31 - _Z10knn_kernelPK6float2iS1_iPSt4pairIifEi)
        .other          _Z10knn_kernelPK6float2iS1_iPSt4pairIifEi,@"STO_CUDA_ENTRY STV_DEFAULT"
_Z10knn_kernelPK6float2iS1_iPSt4pairIifEi:
.text._Z10knn_kernelPK6float2iS1_iPSt4pairIifEi:
[----:B------:R-:W0:Y:S01]  /*0000*/  LDC R1, c[0x0][0x37c] ;  /* 0x0000df00ff017b82 */ /* 0x000e220000000800 */
[----:B------:R-:W1:Y:S07]  /*0010*/  S2R R3, SR_TID.X ;  /* 0x0000000000037919 */ /* 0x000e6e0000002100 */
[----:B------:R-:W1:Y:S01]  /*0020*/  S2UR UR4, SR_CTAID.X ;  /* 0x00000000000479c3 */ /* 0x000e620000002500 */
[----:B------:R-:W2:Y:S01]  /*0030*/  LDCU UR5, c[0x0][0x388] ;  /* 0x00007100ff0577ac */ /* 0x000ea20008000800 */
[----:B0-----:R-:W-:-:S06]  /*0040*/  VIADD R1, R1, 0xffffe000 ;  /* 0xffffe00001017836 */ /* 0x001fcc0000000000 */
[----:B------:R-:W1:Y:S02]  /*0050*/  LDC R12, c[0x0][0x360] ;  /* 0x0000d800ff0c7b82 */ /* 0x000e640000000800 */
[----:B-1----:R-:W-:-:S05]  /*0060*/  IMAD R5, R12, UR4, R3 ;  /* 0x000000040c057c24 */ /* 0x002fca000f8e0203 */
[----:B--2---:R-:W-:-:S13]  /*0070*/  ISETP.GE.AND P0, PT, R5, UR5, PT ;  /* 0x0000000505007c0c */ /* 0x004fda000bf06270 */
[----:B------:R-:W-:Y:S05]  /*0080*/  @P0 EXIT ;  /* 0x000000000000094d */ /* 0x000fea0003800000 */
[----:B------:R-:W0:Y:S01]  /*0090*/  I2F.U32.RP R0, R12 ;  /* 0x0000000c00007306 */ /* 0x000e220000209000 */
[----:B------:R-:W1:Y:S01]  /*00a0*/  LDC R9, c[0x0][0x398] ;  /* 0x0000e600ff097b82 */ /* 0x000e620000000800 */
[C---:B------:R-:W-:Y:S01]  /*00b0*/  ISETP.NE.U32.AND P2, PT, R12.reuse, RZ, PT ;  /* 0x000000ff0c00720c */ /* 0x040fe20003f45070 */
[----:B------:R-:W2:Y:S05]  /*00c0*/  LDCU.64 UR10, c[0x0][0x358] ;  /* 0x00006b00ff0a77ac */ /* 0x000eaa0008000a00 */
[----:B0-----:R-:W0:Y:S01]  /*00d0*/  MUFU.RCP R0, R0 ;  /* 0x0000000000007308 */ /* 0x001e220000001000 */
[----:B-1----:R-:W-:Y:S01]  /*00e0*/  IADD3 R9, PT, PT, R12, -0x1, R9 ;  /* 0xffffffff0c097810 */ /* 0x002fe20007ffe009 */
[----:B0-----:R-:W-:-:S06]  /*00f0*/  VIADD R6, R0, 0xffffffe ;  /* 0x0ffffffe00067836 */ /* 0x001fcc0000000000 */
[----:B------:R0:W1:Y:S02]  /*0100*/  F2I.FTZ.U32.TRUNC.NTZ R7, R6 ;  /* 0x0000000600077305 */ /* 0x000064000021f000 */
[----:B0-----:R-:W-:Y:S02]  /*0110*/  HFMA2 R6, -RZ, RZ, 0, 0 ;  /* 0x00000000ff067431 */ /* 0x001fe400000001ff */
[----:B-1----:R-:W-:-:S04]  /*0120*/  IMAD.MOV R11, RZ, RZ, -R7 ;  /* 0x000000ffff0b7224 */ /* 0x002fc800078e0a07 */
[----:B------:R-:W-:-:S04]  /*0130*/  IMAD R11, R11, R12, RZ ;  /* 0x0000000c0b0b7224 */ /* 0x000fc800078e02ff */
[----:B------:R-:W-:-:S06]  /*0140*/  IMAD.HI.U32 R2, R7, R11, R6 ;  /* 0x0000000b07027227 */ /* 0x000fcc00078e0006 */
[----:B------:R-:W-:-:S04]  /*0150*/  IMAD.HI.U32 R7, R2, R9, RZ ;  /* 0x0000000902077227 */ /* 0x000fc800078e00ff */
[----:B------:R-:W-:-:S04]  /*0160*/  IMAD.MOV R0, RZ, RZ, -R7 ;  /* 0x000000ffff007224 */ /* 0x000fc800078e0a07 */
[----:B------:R-:W-:Y:S02]  /*0170*/  IMAD R9, R12, R0, R9 ;  /* 0x000000000c097224 */ /* 0x000fe400078e0209 */
[----:B------:R-:W-:-:S03]  /*0180*/  VIADD R0, R1, 0x1000 ;  /* 0x0000100001007836 */ /* 0x000fc60000000000 */
[----:B------:R-:W-:-:S13]  /*0190*/  ISETP.GE.U32.AND P0, PT, R9, R12, PT ;  /* 0x0000000c0900720c */ /* 0x000fda0003f06070 */
[----:B------:R-:W-:Y:S02]  /*01a0*/  @P0 IMAD.IADD R9, R9, 0x1, -R12 ;  /* 0x0000000109090824 */ /* 0x000fe400078e0a0c */
[----:B------:R-:W-:-:S03]  /*01b0*/  @P0 VIADD R7, R7, 0x1 ;  /* 0x0000000107070836 */ /* 0x000fc60000000000 */
[----:B------:R-:W-:-:S13]  /*01c0*/  ISETP.GE.U32.AND P1, PT, R9, R12, PT ;  /* 0x0000000c0900720c */ /* 0x000fda0003f26070 */
[----:B------:R-:W-:Y:S02]  /*01d0*/  @P1 IADD3 R7, PT, PT, R7, 0x1, RZ ;  /* 0x0000000107071810 */ /* 0x000fe40007ffe0ff */
[----:B------:R-:W-:-:S04]  /*01e0*/  @!P2 LOP3.LUT R7, RZ, R12, RZ, 0x33, !PT ;  /* 0x0000000cff07a212 */ /* 0x000fc800078e33ff */
[----:B------:R-:W-:-:S13]  /*01f0*/  ISETP.GE.AND P0, PT, R7, 0x1, PT ;  /* 0x000000010700780c */ /* 0x000fda0003f06270 */
[----:B--2---:R-:W-:Y:S05]  /*0200*/  @!P0 BRA `(.L_x_0) ;  /* 0x0000000c00148947 */ /* 0x004fea0003800000 */
[----:B------:R-:W0:Y:S01]  /*0210*/  LDC.64 R10, c[0x0][0x380] ;  /* 0x0000e000ff0a7b82 */ /* 0x000e220000000a00 */
[----:B------:R-:W1:Y:S01]  /*0220*/  LDCU UR4, c[0x0][0x3a8] ;  /* 0x00007500ff0477ac */ /* 0x000e620008000800 */
[----:B0-----:R-:W-:-:S06]  /*0230*/  IMAD.WIDE R10, R5, 0x8, R10 ;  /* 0x00000008050a7825 */ /* 0x001fcc00078e020a */
[----:B------:R-:W5:Y:S01]  /*0240*/  LDG.E.64 R10, desc[UR10][R10.64] ;  /* 0x0000000a0a0a7981 */ /* 0x000f62000c1e1b00 */
[----:B-1----:R-:W-:Y:S01]  /*0250*/  ULEA.HI UR4, UR4, UR4, URZ, 0x1 ;  /* 0x0000000404047291 */ /* 0x002fe2000f8f08ff */
[----:B------:R-:W-:-:S03]  /*0260*/  IMAD.MOV.U32 R14, RZ, RZ, RZ ;  /* 0x000000ffff0e7224 */ /* 0x000fc600078e00ff */
[----:B------:R-:W-:-:S03]  /*0270*/  USHF.R.S32.HI UR6, URZ, 0x1, UR4 ;  /* 0x00000001ff067899 */ /* 0x000fc60008011404 */
[----:B------:R-:W-:-:S09]  /*0280*/  UMOV UR4, URZ ;  /* 0x000000ff00047c82 */ /* 0x000fd20008000000 */
.L_x_19:
[----:B0-----:R-:W0:Y:S01]  /*0290*/  LDCU UR5, c[0x0][0x398] ;  /* 0x00007300ff0577ac */ /* 0x001e220008000800 */
[----:B------:R-:W-:-:S04]  /*02a0*/  IMAD R9, R12, UR4, RZ ;  /* 0x000000040c097c24 */ /* 0x000fc8000f8e02ff */
[----:B------:R-:W-:-:S05]  /*02b0*/  IMAD.IADD R13, R9, 0x1, R3 ;  /* 0x00000001090d7824 */ /* 0x000fca00078e0203 */
[----:B0-----:R-:W-:-:S13]  /*02c0*/  ISETP.GE.AND P0, PT, R13, UR5, PT ;  /* 0x000000050d007c0c */ /* 0x001fda000bf06270 */
[----:B------:R-:W0:Y:S02]  /*02d0*/  @!P0 LDC.64 R16, c[0x0][0x390] ;  /* 0x0000e400ff108b82 */ /* 0x000e240000000a00 */
[----:B0-----:R-:W-:-:S06]  /*02e0*/  @!P0 IMAD.WIDE R16, R13, 0x8, R16 ;  /* 0x000000080d108825 */ /* 0x001fcc00078e0210 */
[----:B------:R-:W2:Y:S01]  /*02f0*/  @!P0 LDG.E.64 R16, desc[UR10][R16.64] ;  /* 0x0000000a10108981 */ /* 0x000ea2000c1e1b00 */
[----:B-1----:R-:W-:Y:S01]  /*0300*/  @!P0 MOV R2, 0x400 ;  /* 0x0000040000028802 */ /* 0x002fe20000000f00 */
[----:B------:R-:W-:Y:S01]  /*0310*/  IMAD.IADD R4, R9, 0x1, R12 ;  /* 0x0000000109047824 */ /* 0x000fe200078e020c */
[----:B------:R-:W-:Y:S01]  /*0320*/  UIADD3 UR4, UPT, UPT, UR4, 0x1, URZ ;  /* 0x0000000104047890 */ /* 0x000fe2000fffe0ff */
[----:B------:R-:W0:Y:S02]  /*0330*/  @!P0 S2R R13, SR_CgaCtaId ;  /* 0x00000000000d8919 */ /* 0x000e240000008800 */
[----:B0-----:R-:W-:Y:S02]  /*0340*/  @!P0 LEA R2, R13, R2, 0x18 ;  /* 0x000000020d028211 */ /* 0x001fe400078ec0ff */
[----:B------:R-:W-:Y:S02]  /*0350*/  IADD3 R13, PT, PT, -R9, UR5, RZ ;  /* 0x00000005090d7c10 */ /* 0x000fe4000fffe1ff */
[----:B------:R-:W-:-:S05]  /*0360*/  @!P0 LEA R2, R3, R2, 0x3 ;  /* 0x0000000203028211 */ /* 0x000fca00078e18ff */
[----:B--2---:R0:W-:Y:S01]  /*0370*/  @!P0 STS.64 [R2], R16 ;  /* 0x0000001002008388 */ /* 0x0041e20000000a00 */
[----:B------:R-:W-:Y:S01]  /*0380*/  BAR.SYNC.DEFER_BLOCKING 0x0 ;  /* 0x0000000000007b1d */ /* 0x000fe20000010000 */
[----:B------:R-:W-:-:S04]  /*0390*/  ISETP.GT.U32.AND P0, PT, R4, UR5, PT ;  /* 0x0000000504007c0c */ /* 0x000fc8000bf04070 */
[----:B------:R-:W-:-:S04]  /*03a0*/  SEL R13, R13, R12, P0 ;  /* 0x0000000c0d0d7207 */ /* 0x000fc80000000000 */
[----:B------:R-:W-:-:S13]  /*03b0*/  ISETP.GE.AND P0, PT, R13, 0x1, PT ;  /* 0x000000010d00780c */ /* 0x000fda0003f06270 */
[----:B0-----:R-:W-:Y:S05]  /*03c0*/  @!P0 BRA `(.L_x_1) ;  /* 0x0000000800988947 */ /* 0x001fea0003800000 */
[----:B------:R-:W0:Y:S02]  /*03d0*/  LDCU UR5, c[0x0][0x3a8] ;  /* 0x00007500ff0577ac */ /* 0x000e240008000800 */
[----:B0-----:R-:W-:-:S09]  /*03e0*/  UISETP.GT.AND UP0, UPT, UR5, 0x1, UPT ;  /* 0x000000010500788c */ /* 0x001fd2000bf04270 */
[----:B------:R-:W-:Y:S05]  /*03f0*/  BRA.U UP0, `(.L_x_2) ;  /* 0x0000000100f07547 */ /* 0x000fea000b800000 */
[----:B------:R-:W-:-:S05]  /*0400*/  UMOV UR5, URZ ;  /* 0x000000ff00057c82 */ /* 0x000fca0008000000 */
.L_x_7:
[----:B0-----:R-:W0:Y:S01]  /*0410*/  S2UR UR8, SR_CgaCtaId ;  /* 0x00000000000879c3 */ /* 0x001e220000008800 */
[----:B------:R-:W-:Y:S01]  /*0420*/  UMOV UR7, 0x400 ;  /* 0x0000040000077882 */ /* 0x000fe20000000000 */
[----:B-1----:R-:W-:-:S06]  /*0430*/  VIADD R2, R9, UR5 ;  /* 0x0000000509027c36 */ /* 0x002fcc0008000000 */
[----:B------:R-:W1:Y:S01]  /*0440*/  LDC R15, c[0x0][0x3a8] ;  /* 0x0000ea00ff0f7b82 */ /* 0x000e620000000800 */
[----:B0-----:R-:W-:-:S04]  /*0450*/  ULEA UR7, UR8, UR7, 0x18 ;  /* 0x0000000708077291 */ /* 0x001fc8000f8ec0ff */
[----:B------:R-:W-:Y:S02]  /*0460*/  ULEA UR7, UR5, UR7, 0x3 ;  /* 0x0000000705077291 */ /* 0x000fe4000f8e18ff */
[----:B------:R-:W-:Y:S01]  /*0470*/  UIADD3 UR5, UPT, UPT, UR5, 0x1, URZ ;  /* 0x0000000105057890 */ /* 0x000fe2000fffe0ff */
[----:B-1----:R-:W-:-:S05]  /*0480*/  ISETP.GE.AND P1, PT, R14, R15, PT ;  /* 0x0000000f0e00720c */ /* 0x002fca0003f26270 */
[----:B------:R-:W-:Y:S01]  /*0490*/  ISETP.LE.AND P0, PT, R13, UR5, PT ;  /* 0x000000050d007c0c */ /* 0x000fe2000bf03270 */
[----:B------:R-:W0:Y:S07]  /*04a0*/  LDS.64 R16, [UR7] ;  /* 0x00000007ff107984 */ /* 0x000e2e0008000a00 */
[C---:B------:R-:W-:Y:S01]  /*04b0*/  @!P1 IMAD R15, R14.reuse, 0x4, R1 ;  /* 0x000000040e0f9824 */ /* 0x040fe200078e0201 */
[----:B------:R-:W-:-:S04]  /*04c0*/  @!P1 IADD3 R14, PT, PT, R14, 0x1, RZ ;  /* 0x000000010e0e9810 */ /* 0x000fc80007ffe0ff */
[----:B------:R1:W-:Y:S01]  /*04d0*/  @!P1 STL [R15+0x1000], R2 ;  /* 0x001000020f009387 */ /* 0x0003e20000100800 */
[----:B0----5:R-:W-:Y:S01]  /*04e0*/  FADD R17, R11, -R17 ;  /* 0x800000110b117221 */ /* 0x021fe20000000000 */
[----:B------:R-:W-:-:S03]  /*04f0*/  FADD R16, R10, -R16 ;  /* 0x800000100a107221 */ /* 0x000fc60000000000 */
[----:B------:R-:W-:-:S04]  /*0500*/  FMUL R17, R17, R17 ;  /* 0x0000001111117220 */ /* 0x000fc80000400000 */
[----:B------:R-:W-:-:S05]  /*0510*/  FFMA R8, R16, R16, R17 ;  /* 0x0000001010087223 */ /* 0x000fca0000000011 */
[----:B------:R1:W-:Y:S01]  /*0520*/  @!P1 STL [R15], R8 ;  /* 0x000000080f009387 */ /* 0x0003e20000100800 */
[----:B------:R-:W-:Y:S05]  /*0530*/  @!P1 BRA `(.L_x_3) ;  /* 0x0000000000989947 */ /* 0x000fea0003800000 */
[----:B-1----:R-:W2:Y:S01]  /*0540*/  LDL R15, [R1] ;  /* 0x00000000010f7983 */ /* 0x002ea20000100800 */
[----:B------:R-:W0:Y:S01]  /*0550*/  LDCU UR7, c[0x0][0x3a8] ;  /* 0x00007500ff0777ac */ /* 0x000e220008000800 */
[----:B------:R-:W-:Y:S01]  /*0560*/  BSSY.RECONVERGENT B0, `(.L_x_3) ;  /* 0x0000023000007945 */ /* 0x000fe20003800200 */
[----:B--2---:R-:W-:-:S13]  /*0570*/  FSETP.GEU.AND P1, PT, R8, R15, PT ;  /* 0x0000000f0800720b */ /* 0x004fda0003f2e000 */
[----:B0-----:R-:W-:Y:S05]  /*0580*/  @P1 BRA `(.L_x_4) ;  /* 0x0000000000801947 */ /* 0x001fea0003800000 */
[----:B------:R0:W-:Y:S01]  /*0590*/  STL [R1], R8 ;  /* 0x0000000801007387 */ /* 0x0001e20000100800 */
[----:B------:R-:W-:Y:S01]  /*05a0*/  BSSY.RECONVERGENT B1, `(.L_x_4) ;  /* 0x000001e000017945 */ /* 0x000fe20003800200 */
[----:B------:R-:W-:Y:S02]  /*05b0*/  IMAD.MOV.U32 R4, RZ, RZ, RZ ;  /* 0x000000ffff047224 */ /* 0x000fe400078e00ff */
[----:B------:R0:W-:Y:S01]  /*05c0*/  STL [R1+0x1000], R2 ;  /* 0x0010000201007387 */ /* 0x0001e20000100800 */
[----:B------:R-:W-:-:S07]  /*05d0*/  IMAD.MOV.U32 R6, RZ, RZ, RZ ;  /* 0x000000ffff067224 */ /* 0x000fce00078e00ff */
.L_x_6:
[----:B-1----:R-:W-:-:S04]  /*05e0*/  IMAD.SHL.U32 R16, R4, 0x2, RZ ;  /* 0x0000000204107824 */ /* 0x002fc800078e00ff */
[C---:B------:R-:W-:Y:S01]  /*05f0*/  IMAD R15, R16.reuse, 0x4, R1 ;  /* 0x00000004100f7824 */ /* 0x040fe200078e0201 */
[----:B------:R-:W-:-:S04]  /*0600*/  IADD3 R19, PT, PT, R16, 0x1, RZ ;  /* 0x0000000110137810 */ /* 0x000fc80007ffe0ff */
[----:B------:R-:W-:-:S13]  /*0610*/  ISETP.GE.AND P3, PT, R19, UR7, PT ;  /* 0x0000000713007c0c */ /* 0x000fda000bf66270 */
[----:B------:R-:W2:Y:S01]  /*0620*/  @!P3 LDL R17, [R15+0x4] ;  /* 0x000004000f11b983 */ /* 0x000ea20000100800 */
[----:B------:R-:W-:-:S05]  /*0630*/  VIADD R21, R16, 0x2 ;  /* 0x0000000210157836 */ /* 0x000fca0000000000 */
[----:B------:R-:W-:-:S13]  /*0640*/  ISETP.GE.AND P1, PT, R21, UR7, PT ;  /* 0x0000000715007c0c */ /* 0x000fda000bf26270 */
[----:B------:R-:W3:Y:S01]  /*0650*/  @!P1 LDL R16, [R15+0x8] ;  /* 0x000008000f109983 */ /* 0x000ee20000100800 */
[----:B--2---:R-:W-:-:S04]  /*0660*/  @!P3 FSETP.GT.AND P2, PT, R17, R8, PT ;  /* 0x000000081100b20b */ /* 0x004fc80003f44000 */
[----:B------:R-:W-:-:S05]  /*0670*/  @!P3 SEL R6, R19, R4, P2 ;  /* 0x000000041306b207 */ /* 0x000fca0001000000 */
[----:B------:R-:W-:-:S06]  /*0680*/  @!P1 IMAD R17, R6, 0x4, R1 ;  /* 0x0000000406119824 */ /* 0x000fcc00078e0201 */
[----:B------:R-:W3:Y:S02]  /*0690*/  @!P1 LDL R17, [R17] ;  /* 0x0000000011119983 */ /* 0x000ee40000100800 */
[----:B---3--:R-:W-:-:S04]  /*06a0*/  @!P1 FSETP.GT.AND P2, PT, R16, R17, PT ;  /* 0x000000111000920b */ /* 0x008fc80003f44000 */
[----:B------:R-:W-:-:S04]  /*06b0*/  @!P1 SEL R6, R21, R6, P2 ;  /* 0x0000000615069207 */ /* 0x000fc80001000000 */
[----:B------:R-:W-:-:S13]  /*06c0*/  ISETP.NE.AND P1, PT, R6, R4, PT ;  /* 0x000000040600720c */ /* 0x000fda0003f25270 */
[----:B------:R-:W-:Y:S05]  /*06d0*/  @!P1 BRA `(.L_x_5) ;  /* 0x0000000000289947 */ /* 0x000fea0003800000 */
[----:B------:R-:W-:-:S05]  /*06e0*/  LEA R17, R6, R1, 0x2 ;  /* 0x0000000106117211 */ /* 0x000fca00078e10ff */
[----:B------:R-:W2:Y:S01]  /*06f0*/  LDL R18, [R17] ;  /* 0x0000000011127983 */ /* 0x000ea20000100800 */
[----:B------:R-:W-:-:S05]  /*0700*/  IMAD R15, R4, 0x4, R1 ;  /* 0x00000004040f7824 */ /* 0x000fca00078e0201 */
[----:B--2---:R1:W-:Y:S04]  /*0710*/  STL [R15], R18 ;  /* 0x000000120f007387 */ /* 0x0043e80000100800 */
[----:B------:R-:W2:Y:S01]  /*0720*/  LDL R16, [R17+0x1000] ;  /* 0x0010000011107983 */ /* 0x000ea20000100800 */
[----:B------:R-:W-:-:S03]  /*0730*/  IMAD.MOV.U32 R4, RZ, RZ, R6 ;  /* 0x000000ffff047224 */ /* 0x000fc600078e0006 */
[----:B------:R1:W-:Y:S04]  /*0740*/  STL [R17], R8 ;  /* 0x0000000811007387 */ /* 0x0003e80000100800 */
[----:B--2---:R1:W-:Y:S04]  /*0750*/  STL [R15+0x1000], R16 ;  /* 0x001000100f007387 */ /* 0x0043e80000100800 */
[----:B------:R1:W-:Y:S01]  /*0760*/  STL [R17+0x1000], R2 ;  /* 0x0010000211007387 */ /* 0x0003e20000100800 */
[----:B------:R-:W-:Y:S05]  /*0770*/  BRA `(.L_x_6) ;  /* 0xfffffffc00987947 */ /* 0x000fea000383ffff */
.L_x_5:
[----:B------:R-:W-:Y:S05]  /*0780*/  BSYNC.RECONVERGENT B1 ;  /* 0x0000000000017941 */ /* 0x000fea0003800200 */
.L_x_4:
[----:B------:R-:W-:Y:S05]  /*0790*/  BSYNC.RECONVERGENT B0 ;  /* 0x0000000000007941 */ /* 0x000fea0003800200 */
.L_x_3:
[----:B------:R-:W-:Y:S05]  /*07a0*/  @!P0 BRA `(.L_x_7) ;  /* 0xfffffffc00188947 */ /* 0x000fea000383ffff */
[----:B------:R-:W-:Y:S05]  /*07b0*/  BRA `(.L_x_1) ;  /* 0x00000004009c7947 */ /* 0x000fea0003800000 */
.L_x_2:
[----:B------:R-:W-:-:S05]  /*07c0*/  UMOV UR5, URZ ;  /* 0x000000ff00057c82 */ /* 0x000fca0008000000 */
.L_x_18:
[----:B0-----:R-:W0:Y:S01]  /*07d0*/  S2UR UR8, SR_CgaCtaId ;  /* 0x00000000000879c3 */ /* 0x001e220000008800 */
[----:B------:R-:W-:Y:S01]  /*07e0*/  UMOV UR7, 0x400 ;  /* 0x0000040000077882 */ /* 0x000fe20000000000 */
[----:B------:R-:W-:Y:S01]  /*07f0*/  VIADD R2, R9, UR5 ;  /* 0x0000000509027c36 */ /* 0x000fe20008000000 */
[----:B------:R-:W-:Y:S01]  /*0800*/  BSSY.RECONVERGENT B0, `(.L_x_8) ;  /* 0x0000061000007945 */ /* 0x000fe20003800200 */
[----:B0-----:R-:W-:-:S04]  /*0810*/  ULEA UR7, UR8, UR7, 0x18 ;  /* 0x0000000708077291 */ /* 0x001fc8000f8ec0ff */
[----:B------:R-:W-:Y:S02]  /*0820*/  ULEA UR7, UR5, UR7, 0x3 ;  /* 0x0000000705077291 */ /* 0x000fe4000f8e18ff */
[----:B------:R-:W-:-:S06]  /*0830*/  UIADD3 UR5, UPT, UPT, UR5, 0x1, URZ ;  /* 0x0000000105057890 */ /* 0x000fcc000fffe0ff */
[----:B------:R-:W-:Y:S01]  /*0840*/  ISETP.LE.AND P0, PT, R13, UR5, PT ;  /* 0x000000050d007c0c */ /* 0x000fe2000bf03270 */
[----:B------:R-:W0:Y:S02]  /*0850*/  LDS.64 R16, [UR7] ;  /* 0x00000007ff107984 */ /* 0x000e240008000a00 */
[----:B-1----:R-:W1:Y:S02]  /*0860*/  LDCU UR7, c[0x0][0x3a8] ;  /* 0x00007500ff0777ac */ /* 0x002e640008000800 */
[----:B-1----:R-:W-:Y:S01]  /*0870*/  ISETP.GE.AND P1, PT, R14, UR7, PT ;  /* 0x000000070e007c0c */ /* 0x002fe2000bf26270 */
[----:B0----5:R-:W-:Y:S01]  /*0880*/  FADD R17, R11, -R17 ;  /* 0x800000110b117221 */ /* 0x021fe20000000000 */
[----:B------:R-:W-:-:S03]  /*0890*/  FADD R16, R10, -R16 ;  /* 0x800000100a107221 */ /* 0x000fc60000000000 */
[----:B------:R-:W-:-:S04]  /*08a0*/  FMUL R17, R17, R17 ;  /* 0x0000001111117220 */ /* 0x000fc80000400000 */
[----:B------:R-:W-:-:S04]  /*08b0*/  FFMA R8, R16, R16, R17 ;  /* 0x0000001010087223 */ /* 0x000fc80000000011 */
[----:B------:R-:W-:Y:S05]  /*08c0*/  @!P1 BRA `(.L_x_9) ;  /* 0x0000000000949947 */ /* 0x000fea0003800000 */
[----:B------:R-:W2:Y:S01]  /*08d0*/  LDL R15, [R1] ;  /* 0x00000000010f7983 */ /* 0x000ea20000100800 */
[----:B------:R-:W0:Y:S01]  /*08e0*/  LDCU UR7, c[0x0][0x3a8] ;  /* 0x00007500ff0777ac */ /* 0x000e220008000800 */
[----:B--2---:R-:W-:-:S13]  /*08f0*/  FSETP.GEU.AND P1, PT, R8, R15, PT ;  /* 0x0000000f0800720b */ /* 0x004fda0003f2e000 */
[----:B0-----:R-:W-:Y:S05]  /*0900*/  @P1 BRA `(.L_x_10) ;  /* 0x0000000400401947 */ /* 0x001fea0003800000 */
[----:B------:R0:W-:Y:S01]  /*0910*/  STL [R1], R8 ;  /* 0x0000000801007387 */ /* 0x0001e20000100800 */
[----:B------:R-:W-:Y:S01]  /*0920*/  HFMA2 R4, -RZ, RZ, 0, 0 ;  /* 0x00000000ff047431 */ /* 0x000fe200000001ff */
[----:B------:R-:W-:Y:S01]  /*0930*/  BSSY.RECONVERGENT B1, `(.L_x_11) ;  /* 0x000001d000017945 */ /* 0x000fe20003800200 */
[----:B------:R-:W-:Y:S01]  /*0940*/  IMAD.MOV.U32 R6, RZ, RZ, RZ ;  /* 0x000000ffff067224 */ /* 0x000fe200078e00ff */
[----:B------:R0:W-:Y:S06]  /*0950*/  STL [R1+0x1000], R2 ;  /* 0x0010000201007387 */ /* 0x0001ec0000100800 */
.L_x_13:
[----:B-1----:R-:W-:-:S04]  /*0960*/  IMAD.SHL.U32 R16, R4, 0x2, RZ ;  /* 0x0000000204107824 */ /* 0x002fc800078e00ff */
[C---:B------:R-:W-:Y:S01]  /*0970*/  VIADD R19, R16.reuse, 0x1 ;  /* 0x0000000110137836 */ /* 0x040fe20000000000 */
[----:B------:R-:W-:-:S04]  /*0980*/  LEA R15, R16, R1, 0x2 ;  /* 0x00000001100f7211 */ /* 0x000fc800078e10ff */
        /* <DEDUP_REMOVED lines=13> */
[----:B------:R-:W-:-:S05]  /*0a60*/  IMAD R17, R6, 0x4, R1 ;  /* 0x0000000406117824 */ /* 0x000fca00078e0201 */
[----:B------:R-:W2:Y:S01]  /*0a70*/  LDL R18, [R17] ;  /* 0x0000000011127983 */ /* 0x000ea20000100800 */
[----:B------:R-:W-:-:S05]  /*0a80*/  LEA R15, R4, R1, 0x2 ;  /* 0x00000001040f7211 */ /* 0x000fca00078e10ff */
[----:B--2---:R1:W-:Y:S04]  /*0a90*/  STL [R15], R18 ;  /* 0x000000120f007387 */ /* 0x0043e80000100800 */
[----:B------:R-:W2:Y:S01]  /*0aa0*/  LDL R16, [R17+0x1000] ;  /* 0x0010000011107983 */ /* 0x000ea20000100800 */
[----:B------:R-:W-:-:S03]  /*0ab0*/  IMAD.MOV.U32 R4, RZ, RZ, R6 ;  /* 0x000000ffff047224 */ /* 0x000fc600078e0006 */
[----:B------:R1:W-:Y:S04]  /*0ac0*/  STL [R17], R8 ;  /* 0x0000000811007387 */ /* 0x0003e80000100800 */
[----:B--2---:R1:W-:Y:S04]  /*0ad0*/  STL [R15+0x1000], R16 ;  /* 0x001000100f007387 */ /* 0x0043e80000100800 */
[----:B------:R1:W-:Y:S01]  /*0ae0*/  STL [R17+0x1000], R2 ;  /* 0x0010000211007387 */ /* 0x0003e20000100800 */
[----:B------:R-:W-:Y:S05]  /*0af0*/  BRA `(.L_x_13) ;  /* 0xfffffffc00987947 */ /* 0x000fea000383ffff */
.L_x_12:
[----:B------:R-:W-:Y:S05]  /*0b00*/  BSYNC.RECONVERGENT B1 ;  /* 0x0000000000017941 */ /* 0x000fea0003800200 */
.L_x_11:
[----:B------:R-:W-:Y:S05]  /*0b10*/  BRA `(.L_x_10) ;  /* 0x0000000000bc7947 */ /* 0x000fea0003800000 */
.L_x_9:
[C---:B------:R-:W-:Y:S02]  /*0b20*/  IMAD R15, R14.reuse, 0x4, R1 ;  /* 0x000000040e0f7824 */ /* 0x040fe400078e0201 */
[----:B------:R-:W-:-:S03]  /*0b30*/  VIADD R14, R14, 0x1 ;  /* 0x000000010e0e7836 */ /* 0x000fc60000000000 */
[----:B------:R1:W-:Y:S02]  /*0b40*/  STL [R15], R8 ;  /* 0x000000080f007387 */ /* 0x0003e40000100800 */
[----:B------:R-:W-:Y:S02]  /*0b50*/  ISETP.NE.AND P1, PT, R14, UR7, PT ;  /* 0x000000070e007c0c */ /* 0x000fe4000bf25270 */
[----:B------:R1:W-:Y:S11]  /*0b60*/  STL [R15+0x1000], R2 ;  /* 0x001000020f007387 */ /* 0x0003f60000100800 */
[----:B-1----:R-:W-:Y:S05]  /*0b70*/  @P1 BRA `(.L_x_10) ;  /* 0x0000000000a41947 */ /* 0x002fea0003800000 */
[----:B------:R-:W-:-:S05]  /*0b80*/  UMOV UR7, UR6 ;  /* 0x0000000600077c82 */ /* 0x000fca0008000000 */
.L_x_17:
[----:B------:R-:W-:Y:S01]  /*0b90*/  UMOV UR8, UR7 ;  /* 0x0000000700087c82 */ /* 0x000fe20008000000 */
[----:B------:R-:W-:Y:S01]  /*0ba0*/  UIADD3 UR7, UPT, UPT, UR7, -0x1, URZ ;  /* 0xffffffff07077890 */ /* 0x000fe2000fffe0ff */
[----:B------:R-:W-:Y:S01]  /*0bb0*/  BSSY.RECONVERGENT B1, `(.L_x_14) ;  /* 0x0000023000017945 */ /* 0x000fe20003800200 */
[----:B------:R-:W0:Y:S04]  /*0bc0*/  LDCU UR9, c[0x0][0x3a8] ;  /* 0x00007500ff0977ac */ /* 0x000e280008000800 */
[----:B------:R-:W-:Y:S01]  /*0bd0*/  MOV R2, UR7 ;  /* 0x0000000700027c02 */ /* 0x000fe20008000f00 */
[----:B------:R-:W-:Y:S01]  /*0be0*/  IMAD.U32 R4, RZ, RZ, UR7 ;  /* 0x00000007ff047e24 */ /* 0x000fe2000f8e00ff */
[----:B------:R-:W-:-:S11]  /*0bf0*/  UISETP.GT.AND UP0, UPT, UR8, 0x1, UPT ;  /* 0x000000010800788c */ /* 0x000fd6000bf04270 */
.L_x_16:
[C---:B-1----:R-:W-:Y:S02]  /*0c00*/  IMAD.SHL.U32 R6, R2.reuse, 0x2, RZ ;  /* 0x0000000202067824 */ /* 0x042fe400078e00ff */
[----:B------:R-:W-:Y:S02]  /*0c10*/  IMAD R14, R2, 0x4, R1 ;  /* 0x00000004020e7824 */ /* 0x000fe400078e0201 */
[C---:B------:R-:W-:Y:S01]  /*0c20*/  VIADD R17, R6.reuse, 0x1 ;  /* 0x0000000106117836 */ /* 0x040fe20000000000 */
[----:B------:R-:W-:-:S04]  /*0c30*/  LEA R8, R6, R1, 0x2 ;  /* 0x0000000106087211 */ /* 0x000fc800078e10ff */
[----:B0-----:R-:W-:-:S13]  /*0c40*/  ISETP.GE.AND P3, PT, R17, UR9, PT ;  /* 0x0000000911007c0c */ /* 0x001fda000bf66270 */
[----:B------:R-:W2:Y:S04]  /*0c50*/  @!P3 LDL R15, [R8+0x4] ;  /* 0x00000400080fb983 */ /* 0x000ea80000100800 */
[----:B------:R-:W2:Y:S01]  /*0c60*/  @!P3 LDL R16, [R14] ;  /* 0x000000000e10b983 */ /* 0x000ea20000100800 */
        /* <DEDUP_REMOVED lines=11> */
[----:B------:R-:W-:Y:S01]  /*0d20*/  LEA R17, R4, R1, 0x2 ;  /* 0x0000000104117211 */ /* 0x000fe200078e10ff */
[----:B------:R-:W2:Y:S04]  /*0d30*/  LDL R16, [R14] ;  /* 0x000000000e107983 */ /* 0x000ea80000100800 */
[----:B------:R-:W3:Y:S01]  /*0d40*/  LDL R19, [R17] ;  /* 0x0000000011137983 */ /* 0x000ee20000100800 */
[----:B------:R-:W-:-:S03]  /*0d50*/  IMAD R6, R2, 0x4, R0 ;  /* 0x0000000402067824 */ /* 0x000fc600078e0200 */
[----:B---3--:R1:W-:Y:S04]  /*0d60*/  STL [R14], R19 ;  /* 0x000000130e007387 */ /* 0x0083e80000100800 */
[----:B--2---:R1:W-:Y:S04]  /*0d70*/  STL [R17], R16 ;  /* 0x0000001011007387 */ /* 0x0043e80000100800 */
[----:B------:R-:W2:Y:S04]  /*0d80*/  LDL R15, [R17+0x1000] ;  /* 0x00100000110f7983 */ /* 0x000ea80000100800 */
[----:B------:R-:W3:Y:S01]  /*0d90*/  LDL R8, [R6] ;  /* 0x0000000006087983 */ /* 0x000ee20000100800 */
[----:B------:R-:W-:-:S03]  /*0da0*/  IMAD.MOV.U32 R2, RZ, RZ, R4 ;  /* 0x000000ffff027224 */ /* 0x000fc600078e0004 */
[----:B--2---:R1:W-:Y:S04]  /*0db0*/  STL [R6], R15 ;  /* 0x0000000f06007387 */ /* 0x0043e80000100800 */
[----:B---3--:R1:W-:Y:S01]  /*0dc0*/  STL [R17+0x1000], R8 ;  /* 0x0010000811007387 */ /* 0x0083e20000100800 */
[----:B------:R-:W-:Y:S05]  /*0dd0*/  BRA `(.L_x_16) ;  /* 0xfffffffc00887947 */ /* 0x000fea000383ffff */
.L_x_15:
[----:B------:R-:W-:Y:S05]  /*0de0*/  BSYNC.RECONVERGENT B1 ;  /* 0x0000000000017941 */ /* 0x000fea0003800200 */
.L_x_14:
[----:B------:R-:W-:Y:S05]  /*0df0*/  BRA.U UP0, `(.L_x_17) ;  /* 0xfffffffd00647547 */ /* 0x000fea000b83ffff */
[----:B------:R-:W1:Y:S02]  /*0e00*/  LDC R14, c[0x0][0x3a8] ;  /* 0x0000ea00ff0e7b82 */ /* 0x000e640000000800 */
.L_x_10:
[----:B------:R-:W-:Y:S05]  /*0e10*/  BSYNC.RECONVERGENT B0 ;  /* 0x0000000000007941 */ /* 0x000fea0003800200 */
.L_x_8:
[----:B------:R-:W-:Y:S05]  /*0e20*/  @!P0 BRA `(.L_x_18) ;  /* 0xfffffff800688947 */ /* 0x000fea000383ffff */
.L_x_1:
[----:B------:R-:W-:Y:S01]  /*0e30*/  BAR.SYNC.DEFER_BLOCKING 0x0 ;  /* 0x0000000000007b1d */ /* 0x000fe20000010000 */
[----:B------:R-:W-:-:S13]  /*0e40*/  ISETP.NE.AND P0, PT, R7, UR4, PT ;  /* 0x0000000407007c0c */ /* 0x000fda000bf05270 */
[----:B------:R-:W-:Y:S05]  /*0e50*/  @P0 BRA `(.L_x_19) ;  /* 0xfffffff4000c0947 */ /* 0x000fea000383ffff */
.L_x_0:
[----:B------:R-:W2:Y:S02]  /*0e60*/  LDCU UR4, c[0x0][0x3a8] ;  /* 0x00007500ff0477ac */ /* 0x000ea40008000800 */
[----:B--2---:R-:W-:-:S09]  /*0e70*/  UISETP.GE.AND UP0, UPT, UR4, 0x2, UPT ;  /* 0x000000020400788c */ /* 0x004fd2000bf06270 */
[----:B------:R-:W-:Y:S05]  /*0e80*/  BRA.U !UP0, `(.L_x_20) ;  /* 0x0000000108c07547 */ /* 0x000fea000b800000 */
[----:B------:R-:W2:Y:S02]  /*0e90*/  LDCU UR4, c[0x0][0x3a8] ;  /* 0x00007500ff0477ac */ /* 0x000ea40008000800 */
[----:B--2--5:R-:W-:-:S07]  /*0ea0*/  MOV R10, UR4 ;  /* 0x00000004000a7c02 */ /* 0x024fce0008000f00 */
.L_x_24:
[----:B------:R-:W-:Y:S01]  /*0eb0*/  IMAD.MOV.U32 R9, RZ, RZ, R10 ;  /* 0x000000ffff097224 */ /* 0x000fe200078e000a */
[----:B------:R-:W2:Y:S01]  /*0ec0*/  LDL R7, [R1] ;  /* 0x0000000001077983 */ /* 0x000ea20000100800 */
[----:B------:R-:W-:-:S05]  /*0ed0*/  VIADD R10, R10, 0xffffffff ;  /* 0xffffffff0a0a7836 */ /* 0x000fca0000000000 */
[----:B------:R-:W-:-:S05]  /*0ee0*/  LEA R12, R10, R1, 0x2 ;  /* 0x000000010a0c7211 */ /* 0x000fca00078e10ff */
[----:B01----:R-:W3:Y:S04]  /*0ef0*/  LDL R2, [R12] ;  /* 0x000000000c027983 */ /* 0x003ee80000100800 */
[----:B---3--:R0:W-:Y:S04]  /*0f00*/  STL [R1], R2 ;  /* 0x0000000201007387 */ /* 0x0081e80000100800 */
[----:B--2---:R0:W-:Y:S04]  /*0f10*/  STL [R12], R7 ;  /* 0x000000070c007387 */ /* 0x0041e80000100800 */
[----:B------:R-:W2:Y:S04]  /*0f20*/  LDL R4, [R12+0x1000] ;  /* 0x001000000c047983 */ /* 0x000ea80000100800 */
[----:B------:R-:W3:Y:S01]  /*0f30*/  LDL R3, [R1+0x1000] ;  /* 0x0010000001037983 */ /* 0x000ee20000100800 */
[----:B------:R-:W-:Y:S01]  /*0f40*/  BSSY.RECONVERGENT B0, `(.L_x_21) ;  /* 0x0000022000007945 */ /* 0x000fe20003800200 */
[----:B------:R-:W-:-:S02]  /*0f50*/  IMAD.MOV.U32 R6, RZ, RZ, RZ ;  /* 0x000000ffff067224 */ /* 0x000fc400078e00ff */
[----:B------:R-:W-:Y:S01]  /*0f60*/  IMAD.MOV.U32 R8, RZ, RZ, RZ ;  /* 0x000000ffff087224 */ /* 0x000fe200078e00ff */
[----:B--2---:R0:W-:Y:S04]  /*0f70*/  STL [R1+0x1000], R4 ;  /* 0x0010000401007387 */ /* 0x0041e80000100800 */
[----:B---3--:R0:W-:Y:S02]  /*0f80*/  STL [R12+0x1000], R3 ;  /* 0x001000030c007387 */ /* 0x0081e40000100800 */
.L_x_23:
[C---:B01----:R-:W-:Y:S02]  /*0f90*/  SHF.L.U32 R2, R6.reuse, 0x1, RZ ;  /* 0x0000000106027819 */ /* 0x043fe400000006ff */
[----:B------:R-:W-:-:S03]  /*0fa0*/  LEA R4, R6, R1, 0x2 ;  /* 0x0000000106047211 */ /* 0x000fc600078e10ff */
[C---:B------:R-:W-:Y:S02]  /*0fb0*/  VIADD R11, R2.reuse, 0x1 ;  /* 0x00000001020b7836 */ /* 0x040fe40000000000 */
[----:B------:R-:W-:-:S03]  /*0fc0*/  IMAD R3, R2, 0x4, R1 ;  /* 0x0000000402037824 */ /* 0x000fc600078e0201 */
[----:B------:R-:W-:-:S13]  /*0fd0*/  ISETP.GE.AND P1, PT, R11, R10, PT ;  /* 0x0000000a0b00720c */ /* 0x000fda0003f26270 */
[----:B------:R-:W2:Y:S04]  /*0fe0*/  @!P1 LDL R7, [R3+0x4] ;  /* 0x0000040003079983 */ /* 0x000ea80000100800 */
[----:B------:R-:W2:Y:S01]  /*0ff0*/  @!P1 LDL R12, [R4] ;  /* 0x00000000040c9983 */ /* 0x000ea20000100800 */
[----:B------:R-:W-:-:S05]  /*1000*/  VIADD R13, R2, 0x2 ;  /* 0x00000002020d7836 */ /* 0x000fca0000000000 */
[----:B------:R-:W-:-:S13]  /*1010*/  ISETP.GE.AND P2, PT, R13, R10, PT ;  /* 0x0000000a0d00720c */ /* 0x000fda0003f46270 */
        /* <DEDUP_REMOVED lines=11> */
[----:B------:R-:W3:Y:S04]  /*10d0*/  LDL R13, [R11] ;  /* 0x000000000b0d7983 */ /* 0x000ee80000100800 */
[----:B---3--:R1:W-:Y:S04]  /*10e0*/  STL [R4], R13 ;  /* 0x0000000d04007387 */ /* 0x0083e80000100800 */
[----:B--2---:R1:W-:Y:S04]  /*10f0*/  STL [R11], R7 ;  /* 0x000000070b007387 */ /* 0x0043e80000100800 */
[----:B------:R-:W2:Y:S04]  /*1100*/  LDL R3, [R11+0x1000] ;  /* 0x001000000b037983 */ /* 0x000ea80000100800 */
[----:B------:R-:W3:Y:S01]  /*1110*/  LDL R2, [R4+0x1000] ;  /* 0x0010000004027983 */ /* 0x000ee20000100800 */
[----:B------:R-:W-:-:S03]  /*1120*/  IMAD.MOV.U32 R6, RZ, RZ, R8 ;  /* 0x000000ffff067224 */ /* 0x000fc600078e0008 */
[----:B--2---:R1:W-:Y:S04]  /*1130*/  STL [R4+0x1000], R3 ;  /* 0x0010000304007387 */ /* 0x0043e80000100800 */
[----:B---3--:R1:W-:Y:S01]  /*1140*/  STL [R11+0x1000], R2 ;  /* 0x001000020b007387 */ /* 0x0083e20000100800 */
[----:B------:R-:W-:Y:S05]  /*1150*/  BRA `(.L_x_23) ;  /* 0xfffffffc008c7947 */ /* 0x000fea000383ffff */
.L_x_22:
[----:B------:R-:W-:Y:S05]  /*1160*/  BSYNC.RECONVERGENT B0 ;  /* 0x0000000000007941 */ /* 0x000fea0003800200 */
.L_x_21:
[----:B------:R-:W-:-:S13]  /*1170*/  ISETP.GE.AND P0, PT, R9, 0x3, PT ;  /* 0x000000030900780c */ /* 0x000fda0003f06270 */
[----:B------:R-:W-:Y:S05]  /*1180*/  @P0 BRA `(.L_x_24) ;  /* 0xfffffffc00480947 */ /* 0x000fea000383ffff */
.L_x_20:
[----:B01----:R-:W0:Y:S02]  /*1190*/  LDC R2, c[0x0][0x3a8] ;  /* 0x0000ea00ff027b82 */ /* 0x003e240000000800 */
[----:B0-----:R-:W-:-:S13]  /*11a0*/  ISETP.GE.AND P0, PT, R2, 0x1, PT ;  /* 0x000000010200780c */ /* 0x001fda0003f06270 */
[----:B------:R-:W-:Y:S05]  /*11b0*/  @!P0 EXIT ;  /* 0x000000000000894d */ /* 0x000fea0003800000 */
[C---:B------:R-:W-:Y:S01]  /*11c0*/  ISETP.GE.U32.AND P0, PT, R2.reuse, 0x10, PT ;  /* 0x000000100200780c */ /* 0x040fe20003f06070 */
[----:B------:R-:W0:Y:S01]  /*11d0*/  LDCU.64 UR6, c[0x0][0x3a0] ;  /* 0x00007400ff0677ac */ /* 0x000e220008000a00 */
[----:B------:R-:W-:Y:S01]  /*11e0*/  LOP3.LUT R25, R2, 0xf, RZ, 0xc0, !PT ;  /* 0x0000000f02197812 */ /* 0x000fe200078ec0ff */
[----:B------:R-:W-:Y:S02]  /*11f0*/  IMAD R20, R5, R2, RZ ;  /* 0x0000000205147224 */ /* 0x000fe400078e02ff */
[----:B------:R-:W-:Y:S01]  /*1200*/  IMAD.MOV.U32 R3, RZ, RZ, RZ ;  /* 0x000000ffff037224 */ /* 0x000fe200078e00ff */
[----:B------:R-:W-:-:S07]  /*1210*/  ISETP.NE.AND P1, PT, R25, RZ, PT ;  /* 0x000000ff1900720c */ /* 0x000fce0003f25270 */
[----:B------:R-:W-:Y:S06]  /*1220*/  @!P0 BRA `(.L_x_25) ;  /* 0x0000000000f08947 */ /* 0x000fec0003800000 */
[----:B------:R-:W-:Y:S01]  /*1230*/  LOP3.LUT R3, R2, 0x7ffffff0, RZ, 0xc0, !PT ;  /* 0x7ffffff002037812 */ /* 0x000fe200078ec0ff */
[----:B------:R-:W-:Y:S01]  /*1240*/  UMOV UR4, 0x40 ;  /* 0x0000004000047882 */ /* 0x000fe20000000000 */
[----:B------:R-:W-:Y:S01]  /*1250*/  UMOV UR5, 0x0 ;  /* 0x0000000000057882 */ /* 0x000fe20000000000 */
[C---:B------:R-:W-:Y:S01]  /*1260*/  IADD3 R21, PT, PT, R1.reuse, 0x1020, RZ ;  /* 0x0000102001157810 */ /* 0x040fe20007ffe0ff */
[----:B0-----:R-:W-:Y:S01]  /*1270*/  UIMAD.WIDE.U32 UR4, UR6, 0x1, UR4 ;  /* 0x00000001060478a5 */ /* 0x001fe2000f8e0004 */
[----:B------:R-:W-:Y:S01]  /*1280*/  VIADD R22, R1, 0x20 ;  /* 0x0000002001167836 */ /* 0x000fe20000000000 */
[----:B------:R-:W-:Y:S01]  /*1290*/  IADD3 R24, PT, PT, -R3, RZ, RZ ;  /* 0x000000ff03187210 */ /* 0x000fe20007ffe1ff */
[----:B------:R-:W-:Y:S01]  /*12a0*/  IMAD.MOV.U32 R23, RZ, RZ, R20 ;  /* 0x000000ffff177224 */ /* 0x000fe200078e0014 */
[----:B------:R-:W-:-:S12]  /*12b0*/  UIADD3 UR8, UPT, UPT, UR5, UR7, URZ ;  /* 0x0000000705087290 */ /* 0x000fd8000fffe0ff */
.L_x_26:
[----:B-1----:R-:W-:Y:S01]  /*12c0*/  IMAD.U32 R8, RZ, RZ, UR4 ;  /* 0x00000004ff087e24 */ /* 0x002fe2000f8e00ff */
[----:B------:R-:W-:Y:S01]  /*12d0*/  MOV R9, UR5 ;  /* 0x0000000500097c02 */ /* 0x000fe20008000f00 */
[----:B------:R-:W2:Y:S02]  /*12e0*/  LDL.128 R4, [R21+-0x20] ;  /* 0xffffe00015047983 */ /* 0x000ea40000100c00 */
[----:B------:R-:W-:Y:S02]  /*12f0*/  IMAD.MOV.U32 R26, RZ, RZ, R8 ;  /* 0x000000ffff1a7224 */ /* 0x000fe400078e0008 */
[----:B------:R-:W3:Y:S01]  /*1300*/  LDL.128 R16, [R22+-0x20] ;  /* 0xffffe00016107983 */ /* 0x000ee20000100c00 */
[----:B------:R-:W-:-:S03]  /*1310*/  IMAD.U32 R27, RZ, RZ, UR8 ;  /* 0x00000008ff1b7e24 */ /* 0x000fc6000f8e00ff */
[----:B------:R-:W4:Y:S04]  /*1320*/  LDL.128 R12, [R21+-0x10] ;  /* 0xfffff000150c7983 */ /* 0x000f280000100c00 */
[----:B-----5:R-:W4:Y:S01]  /*1330*/  LDL.128 R8, [R22+-0x10] ;  /* 0xfffff00016087983 */ /* 0x020f220000100c00 */
[----:B------:R-:W-:-:S05]  /*1340*/  IMAD.WIDE R26, R23, 0x8, R26 ;  /* 0x00000008171a7825 */ /* 0x000fca00078e021a */
[----:B--2---:R-:W-:Y:S04]  /*1350*/  STG.E desc[UR10][R26.64+-0x40], R4 ;  /* 0xffffc0041a007986 */ /* 0x004fe8000c10190a */
[----:B------:R-:W-:Y:S04]  /*1360*/  STG.E desc[UR10][R26.64+-0x38], R5 ;  /* 0xffffc8051a007986 */ /* 0x000fe8000c10190a */
[----:B------:R-:W-:Y:S04]  /*1370*/  STG.E desc[UR10][R26.64+-0x30], R6 ;  /* 0xffffd0061a007986 */ /* 0x000fe8000c10190a */
[----:B------:R0:W-:Y:S04]  /*1380*/  STG.E desc[UR10][R26.64+-0x28], R7 ;  /* 0xffffd8071a007986 */ /* 0x0001e8000c10190a */
[----:B---3--:R-:W-:Y:S04]  /*1390*/  STG.E desc[UR10][R26.64+-0x3c], R16 ;  /* 0xffffc4101a007986 */ /* 0x008fe8000c10190a */
[----:B------:R-:W-:Y:S04]  /*13a0*/  STG.E desc[UR10][R26.64+-0x34], R17 ;  /* 0xffffcc111a007986 */ /* 0x000fe8000c10190a */
[----:B------:R-:W-:Y:S04]  /*13b0*/  STG.E desc[UR10][R26.64+-0x2c], R18 ;  /* 0xffffd4121a007986 */ /* 0x000fe8000c10190a */
[----:B------:R1:W-:Y:S04]  /*13c0*/  STG.E desc[UR10][R26.64+-0x24], R19 ;  /* 0xffffdc131a007986 */ /* 0x0003e8000c10190a */
[----:B----4-:R-:W-:Y:S04]  /*13d0*/  STG.E desc[UR10][R26.64+-0x20], R12 ;  /* 0xffffe00c1a007986 */ /* 0x010fe8000c10190a */
[----:B------:R-:W-:Y:S04]  /*13e0*/  STG.E desc[UR10][R26.64+-0x18], R13 ;  /* 0xffffe80d1a007986 */ /* 0x000fe8000c10190a */
[----:B------:R-:W-:Y:S04]  /*13f0*/  STG.E desc[UR10][R26.64+-0x10], R14 ;  /* 0xfffff00e1a007986 */ /* 0x000fe8000c10190a */
[----:B------:R2:W-:Y:S04]  /*1400*/  STG.E desc[UR10][R26.64+-0x8], R15 ;  /* 0xfffff80f1a007986 */ /* 0x0005e8000c10190a */
[----:B------:R-:W-:Y:S04]  /*1410*/  STG.E desc[UR10][R26.64+-0x1c], R8 ;  /* 0xffffe4081a007986 */ /* 0x000fe8000c10190a */
[----:B------:R-:W-:Y:S04]  /*1420*/  STG.E desc[UR10][R26.64+-0x14], R9 ;  /* 0xffffec091a007986 */ /* 0x000fe8000c10190a */
[----:B------:R-:W-:Y:S04]  /*1430*/  STG.E desc[UR10][R26.64+-0xc], R10 ;  /* 0xfffff40a1a007986 */ /* 0x000fe8000c10190a */
[----:B------:R3:W-:Y:S04]  /*1440*/  STG.E desc[UR10][R26.64+-0x4], R11 ;  /* 0xfffffc0b1a007986 */ /* 0x0007e8000c10190a */
[----:B0-----:R-:W4:Y:S04]  /*1450*/  LDL.128 R4, [R21] ;  /* 0x0000000015047983 */ /* 0x001f280000100c00 */
[----:B-1----:R-:W4:Y:S04]  /*1460*/  LDL.128 R16, [R22] ;  /* 0x0000000016107983 */ /* 0x002f280000100c00 */
[----:B--2---:R0:W2:Y:S04]  /*1470*/  LDL.128 R12, [R21+0x10] ;  /* 0x00001000150c7983 */ /* 0x0040a80000100c00 */
[----:B---3--:R1:W3:Y:S01]  /*1480*/  LDL.128 R8, [R22+0x10] ;  /* 0x0000100016087983 */ /* 0x0082e20000100c00 */
[----:B------:R-:W-:-:S02]  /*1490*/  VIADD R24, R24, 0x10 ;  /* 0x0000001018187836 */ /* 0x000fc40000000000 */
[----:B------:R-:W-:Y:S01]  /*14a0*/  VIADD R23, R23, 0x10 ;  /* 0x0000001017177836 */ /* 0x000fe20000000000 */
[----:B0-----:R-:W-:Y:S02]  /*14b0*/  IADD3 R21, PT, PT, R21, 0x40, RZ ;  /* 0x0000004015157810 */ /* 0x001fe40007ffe0ff */
[----:B------:R-:W-:Y:S01]  /*14c0*/  ISETP.NE.AND P0, PT, R24, RZ, PT ;  /* 0x000000ff1800720c */ /* 0x000fe20003f05270 */
[----:B-1----:R-:W-:Y:S01]  /*14d0*/  VIADD R22, R22, 0x40 ;  /* 0x0000004016167836 */ /* 0x002fe20000000000 */
[----:B----4-:R1:W-:Y:S04]  /*14e0*/  STG.E desc[UR10][R26.64], R4 ;  /* 0x000000041a007986 */ /* 0x0103e8000c10190a */
[----:B------:R1:W-:Y:S04]  /*14f0*/  STG.E desc[UR10][R26.64+0x8], R5 ;  /* 0x000008051a007986 */ /* 0x0003e8000c10190a */
[----:B------:R1:W-:Y:S04]  /*1500*/  STG.E desc[UR10][R26.64+0x10], R6 ;  /* 0x000010061a007986 */ /* 0x0003e8000c10190a */
[----:B------:R1:W-:Y:S04]  /*1510*/  STG.E desc[UR10][R26.64+0x18], R7 ;  /* 0x000018071a007986 */ /* 0x0003e8000c10190a */
[----:B------:R1:W-:Y:S04]  /*1520*/  STG.E desc[UR10][R26.64+0x4], R16 ;  /* 0x000004101a007986 */ /* 0x0003e8000c10190a */
[----:B------:R1:W-:Y:S04]  /*1530*/  STG.E desc[UR10][R26.64+0xc], R17 ;  /* 0x00000c111a007986 */ /* 0x0003e8000c10190a */
[----:B------:R1:W-:Y:S04]  /*1540*/  STG.E desc[UR10][R26.64+0x14], R18 ;  /* 0x000014121a007986 */ /* 0x0003e8000c10190a */
[----:B------:R1:W-:Y:S04]  /*1550*/  STG.E desc[UR10][R26.64+0x1c], R19 ;  /* 0x00001c131a007986 */ /* 0x0003e8000c10190a */
[----:B--2---:R1:W-:Y:S04]  /*1560*/  STG.E desc[UR10][R26.64+0x20], R12 ;  /* 0x0000200c1a007986 */ /* 0x0043e8000c10190a */
[----:B------:R1:W-:Y:S04]  /*1570*/  STG.E desc[UR10][R26.64+0x28], R13 ;  /* 0x0000280d1a007986 */ /* 0x0003e8000c10190a */
[----:B------:R1:W-:Y:S04]  /*1580*/  STG.E desc[UR10][R26.64+0x30], R14 ;  /* 0x0000300e1a007986 */ /* 0x0003e8000c10190a */
[----:B------:R1:W-:Y:S04]  /*1590*/  STG.E desc[UR10][R26.64+0x38], R15 ;  /* 0x0000380f1a007986 */ /* 0x0003e8000c10190a */
[----:B---3--:R1:W-:Y:S04]  /*15a0*/  STG.E desc[UR10][R26.64+0x24], R8 ;  /* 0x000024081a007986 */ /* 0x0083e8000c10190a */
[----:B------:R1:W-:Y:S04]  /*15b0*/  STG.E desc[UR10][R26.64+0x2c], R9 ;  /* 0x00002c091a007986 */ /* 0x0003e8000c10190a */
[----:B------:R1:W-:Y:S04]  /*15c0*/  STG.E desc[UR10][R26.64+0x34], R10 ;  /* 0x0000340a1a007986 */ /* 0x0003e8000c10190a */
[----:B------:R1:W-:Y:S01]  /*15d0*/  STG.E desc[UR10][R26.64+0x3c], R11 ;  /* 0x00003c0b1a007986 */ /* 0x0003e2000c10190a */
[----:B------:R-:W-:Y:S05]  /*15e0*/  @P0 BRA `(.L_x_26) ;  /* 0xfffffffc00340947 */ /* 0x000fea000383ffff */
.L_x_25:
[----:B0-----:R-:W-:Y:S05]  /*15f0*/  @!P1 EXIT ;  /* 0x000000000000994d */ /* 0x001fea0003800000 */
[----:B------:R-:W-:Y:S02]  /*1600*/  ISETP.GE.U32.AND P0, PT, R25, 0x8, PT ;  /* 0x000000081900780c */ /* 0x000fe40003f06070 */
[----:B------:R-:W-:-:S04]  /*1610*/  LOP3.LUT R24, R2, 0x7, RZ, 0xc0, !PT ;  /* 0x0000000702187812 */ /* 0x000fc800078ec0ff */
[----:B------:R-:W-:-:S07]  /*1620*/  ISETP.NE.AND P1, PT, R24, RZ, PT ;  /* 0x000000ff1800720c */ /* 0x000fce0003f25270 */
[----:B------:R-:W-:Y:S06]  /*1630*/  @!P0 BRA `(.L_x_27) ;  /* 0x0000000000648947 */ /* 0x000fec0003800000 */
[----:B------:R-:W-:Y:S01]  /*1640*/  LEA R25, R3, R1, 0x2 ;  /* 0x0000000103197211 */ /* 0x000fe200078e10ff */
[----:B------:R-:W0:Y:S04]  /*1650*/  LDC.64 R22, c[0x0][0x3a0] ;  /* 0x0000e800ff167b82 */ /* 0x000e280000000a00 */
[----:B-1----:R-:W2:Y:S04]  /*1660*/  LDL.128 R4, [R25+0x1000] ;  /* 0x0010000019047983 */ /* 0x002ea80000100c00 */
[----:B-----5:R-:W3:Y:S04]  /*1670*/  LDL.128 R8, [R25] ;  /* 0x0000000019087983 */ /* 0x020ee80000100c00 */
[----:B------:R-:W4:Y:S04]  /*1680*/  LDL.128 R12, [R25+0x1010] ;  /* 0x00101000190c7983 */ /* 0x000f280000100c00 */
[----:B------:R-:W4:Y:S01]  /*1690*/  LDL.128 R16, [R25+0x10] ;  /* 0x0000100019107983 */ /* 0x000f220000100c00 */
[----:B------:R-:W-:-:S02]  /*16a0*/  IMAD.IADD R21, R20, 0x1, R3 ;  /* 0x0000000114157824 */ /* 0x000fc400078e0203 */
[----:B------:R-:W-:Y:S02]  /*16b0*/  VIADD R3, R3, 0x8 ;  /* 0x0000000803037836 */ /* 0x000fe40000000000 */
[----:B0-----:R-:W-:-:S05]  /*16c0*/  IMAD.WIDE R22, R21, 0x8, R22 ;  /* 0x0000000815167825 */ /* 0x001fca00078e0216 */
[----:B--2---:R0:W-:Y:S04]  /*16d0*/  STG.E desc[UR10][R22.64], R4 ;  /* 0x0000000416007986 */ /* 0x0041e8000c10190a */
[----:B------:R0:W-:Y:S04]  /*16e0*/  STG.E desc[UR10][R22.64+0x8], R5 ;  /* 0x0000080516007986 */ /* 0x0001e8000c10190a */
[----:B------:R0:W-:Y:S04]  /*16f0*/  STG.E desc[UR10][R22.64+0x10], R6 ;  /* 0x0000100616007986 */ /* 0x0001e8000c10190a */
[----:B------:R0:W-:Y:S04]  /*1700*/  STG.E desc[UR10][R22.64+0x18], R7 ;  /* 0x0000180716007986 */ /* 0x0001e8000c10190a */
[----:B---3--:R0:W-:Y:S04]  /*1710*/  STG.E desc[UR10][R22.64+0x4], R8 ;  /* 0x0000040816007986 */ /* 0x0081e8000c10190a */
[----:B------:R0:W-:Y:S04]  /*1720*/  STG.E desc[UR10][R22.64+0xc], R9 ;  /* 0x00000c0916007986 */ /* 0x0001e8000c10190a */
[----:B------:R0:W-:Y:S04]  /*1730*/  STG.E desc[UR10][R22.64+0x14], R10 ;  /* 0x0000140a16007986 */ /* 0x0001e8000c10190a */
[----:B------:R0:W-:Y:S04]  /*1740*/  STG.E desc[UR10][R22.64+0x1c], R11 ;  /* 0x00001c0b16007986 */ /* 0x0001e8000c10190a */
[----:B----4-:R0:W-:Y:S04]  /*1750*/  STG.E desc[UR10][R22.64+0x20], R12 ;  /* 0x0000200c16007986 */ /* 0x0101e8000c10190a */
[----:B------:R0:W-:Y:S04]  /*1760*/  STG.E desc[UR10][R22.64+0x28], R13 ;  /* 0x0000280d16007986 */ /* 0x0001e8000c10190a */
[----:B------:R0:W-:Y:S04]  /*1770*/  STG.E desc[UR10][R22.64+0x30], R14 ;  /* 0x0000300e16007986 */ /* 0x0001e8000c10190a */
[----:B------:R0:W-:Y:S04]  /*1780*/  STG.E desc[UR10][R22.64+0x38], R15 ;  /* 0x0000380f16007986 */ /* 0x0001e8000c10190a */
[----:B------:R0:W-:Y:S04]  /*1790*/  STG.E desc[UR10][R22.64+0x24], R16 ;  /* 0x0000241016007986 */ /* 0x0001e8000c10190a */
[----:B------:R0:W-:Y:S04]  /*17a0*/  STG.E desc[UR10][R22.64+0x2c], R17 ;  /* 0x00002c1116007986 */ /* 0x0001e8000c10190a */
[----:B------:R0:W-:Y:S04]  /*17b0*/  STG.E desc[UR10][R22.64+0x34], R18 ;  /* 0x0000341216007986 */ /* 0x0001e8000c10190a */
[----:B------:R0:W-:Y:S02]  /*17c0*/  STG.E desc[UR10][R22.64+0x3c], R19 ;  /* 0x00003c1316007986 */ /* 0x0001e4000c10190a */
.L_x_27:
[----:B------:R-:W-:Y:S05]  /*17d0*/  @!P1 EXIT ;  /* 0x000000000000994d */ /* 0x000fea0003800000 */
[----:B------:R-:W-:Y:S02]  /*17e0*/  ISETP.GE.U32.AND P0, PT, R24, 0x4, PT ;  /* 0x000000041800780c */ /* 0x000fe40003f06070 */
[----:B------:R-:W-:-:S04]  /*17f0*/  LOP3.LUT R2, R2, 0x3, RZ, 0xc0, !PT ;  /* 0x0000000302027812 */ /* 0x000fc800078ec0ff */
[----:B------:R-:W-:-:S07]  /*1800*/  ISETP.NE.AND P1, PT, R2, RZ, PT ;  /* 0x000000ff0200720c */ /* 0x000fce0003f25270 */
[----:B------:R-:W-:Y:S06]  /*1810*/  @!P0 BRA `(.L_x_28) ;  /* 0x00000000003c8947 */ /* 0x000fec0003800000 */
[----:B01----:R-:W-:Y:S01]  /*1820*/  LEA R14, R3, R1, 0x2 ;  /* 0x00000001030e7211 */ /* 0x003fe200078e10ff */
[----:B------:R-:W0:Y:S04]  /*1830*/  LDC.64 R12, c[0x0][0x3a0] ;  /* 0x0000e800ff0c7b82 */ /* 0x000e280000000a00 */
[----:B-----5:R-:W2:Y:S04]  /*1840*/  LDL.128 R8, [R14+0x1000] ;  /* 0x001000000e087983 */ /* 0x020ea80000100c00 */
[----:B------:R-:W3:Y:S01]  /*1850*/  LDL.128 R4, [R14] ;  /* 0x000000000e047983 */ /* 0x000ee20000100c00 */
        /* <DEDUP_REMOVED lines=10> */
[----:B------:R2:W-:Y:S02]  /*1900*/  STG.E desc[UR10][R12.64+0x1c], R7 ;  /* 0x00001c070c007986 */ /* 0x0005e4000c10190a */
.L_x_28:
[----:B------:R-:W-:Y:S05]  /*1910*/  @!P1 EXIT ;  /* 0x000000000000994d */ /* 0x000fea0003800000 */
[----:B------:R-:W-:Y:S01]  /*1920*/  UIADD3 UR4, UP0, UPT, UR6, 0x4, URZ ;  /* 0x0000000406047890 */ /* 0x000fe2000ff1e0ff */
[C---:B012---:R-:W-:Y:S01]  /*1930*/  IMAD R4, R3.reuse, 0x4, R0 ;  /* 0x0000000403047824 */ /* 0x047fe200078e0200 */
[----:B------:R-:W-:Y:S01]  /*1940*/  IADD3 R5, PT, PT, R20, R3, RZ ;  /* 0x0000000314057210 */ /* 0x000fe20007ffe0ff */
[----:B------:R-:W-:Y:S01]  /*1950*/  IMAD R6, R3, 0x4, R1 ;  /* 0x0000000403067824 */ /* 0x000fe200078e0201 */
[----:B------:R-:W-:Y:S01]  /*1960*/  UIADD3.X UR5, UPT, UPT, URZ, UR7, URZ, UP0, !UPT ;  /* 0x00000007ff057290 */ /* 0x000fe200087fe4ff */
[----:B------:R-:W-:-:S11]  /*1970*/  IMAD.MOV R0, RZ, RZ, -R2 ;  /* 0x000000ffff007224 */ /* 0x000fd600078e0a02 */
.L_x_29:
[----:B0-----:R-:W2:Y:S04]  /*1980*/  LDL R7, [R4] ;  /* 0x0000000004077983 */ /* 0x001ea80000100800 */
[----:B------:R0:W3:Y:S01]  /*1990*/  LDL R9, [R6] ;  /* 0x0000000006097983 */ /* 0x0000e20000100800 */
[----:B------:R-:W-:Y:S01]  /*19a0*/  MOV R3, UR5 ;  /* 0x0000000500037c02 */ /* 0x000fe20008000f00 */
[----:B------:R-:W-:Y:S02]  /*19b0*/  IMAD.U32 R2, RZ, RZ, UR4 ;  /* 0x00000004ff027e24 */ /* 0x000fe4000f8e00ff */
[----:B------:R-:W-:Y:S02]  /*19c0*/  VIADD R0, R0, 0x1 ;  /* 0x0000000100007836 */ /* 0x000fe40000000000 */
[----:B------:R-:W-:Y:S01]  /*19d0*/  IMAD.WIDE R2, R5, 0x8, R2 ;  /* 0x0000000805027825 */ /* 0x000fe200078e0202 */
[----:B0-----:R-:W-:-:S02]  /*19e0*/  IADD3 R6, PT, PT, R6, 0x4, RZ ;  /* 0x0000000406067810 */ /* 0x001fc40007ffe0ff */
[----:B------:R-:W-:Y:S01]  /*19f0*/  ISETP.NE.AND P0, PT, R0, RZ, PT ;  /* 0x000000ff0000720c */ /* 0x000fe20003f05270 */
[----:B------:R-:W-:Y:S02]  /*1a00*/  VIADD R4, R4, 0x4 ;  /* 0x0000000404047836 */ /* 0x000fe40000000000 */
[----:B------:R-:W-:Y:S01]  /*1a10*/  VIADD R5, R5, 0x1 ;  /* 0x0000000105057836 */ /* 0x000fe20000000000 */
[----:B--2---:R0:W-:Y:S04]  /*1a20*/  STG.E desc[UR10][R2.64+-0x4], R7 ;  /* 0xfffffc0702007986 */ /* 0x0041e8000c10190a */
[----:B---3--:R0:W-:Y:S05]  /*1a30*/  STG.E desc[UR10][R2.64], R9 ;  /* 0x0000000902007986 */ /* 0x0081ea000c10190a */
[----:B------:R-:W-:Y:S05]  /*1a40*/  @P0 BRA `(.L_x_29) ;  /* 0xfffffffc00cc0947 */ /* 0x000fea000383ffff */
[----:B------:R-:W-:Y:S05]  /*1a50*/  EXIT ;  /* 0x000000000000794d */ /* 0x000fea0003800000 */
.L_x_30:
[----:B------:R-:W-:-:S00]  /*1a60*/  BRA `(.L_x_30) ;  /* 0xfffffffc00fc7947 */ /* 0x000fc0000383ffff */
[----:B------:R-:W-:-:S00]  /*1a70*/  NOP ;  /* 0x0000000000007918 */ /* 0x000fc00000000000 */
        /* <DEDUP_REMOVED lines=8> */
.L_x_31:


//--------------------- .nv.shared._Z10knn_kernelPK6float2iS1_iPSt4pairIifEi --------------------------
	.section	.nv.shared._Z10knn_kernelPK6float2iS1_iPSt4pairIifEi,"aw",@nobits
	.sectionflags	@""
	.align	16
	.zero		1024


//--------------------- .nv.shared.reserved.0     --------------------------
	.section	.nv.shared.reserved.0,"aw",@nobits
	.weak		__nv_reservedSMEM_offset_0_alias
	.size		__nv_reservedSMEM_offset_0_alias, 0, 64
	.other		__nv_reservedSMEM_offset_0_alias,@"STO_CUDA_RESERVED_SHARED STV_DEFAULT"
__nv_reservedSMEM_offset_0_alias:
	.zero		0
	.zero		64


//--------------------- .nv.constant0._Z10knn_kernelPK6float2iS1_iPSt4pairIifEi --------------------------
	.section	.nv.constant0._Z10knn_kernelPK6float2iS1_iPSt4pairIifEi,"a",@progbits
	.sectionflags	@""
	.align	4
.nv.constant0._Z10knn_kernelPK6float2iS1_iPSt4pairIifEi:
	.zero		940


//--------------------- SYMBOLS --------------------------

	.type		.nv.reservedSmem.offset0,@object
	.size		.nv.reservedSmem.offset0,0x4
	.type		.nv.reservedSmem.cap,@object
	.size		.nv.reservedSmem.cap,0x4
